//
// Generated by NVIDIA NVVM Compiler
//
// Compiler Build ID: CL-36424714
// Cuda compilation tools, release 13.0, V13.0.88
// Based on NVVM 20.0.0
//

.version 9.0
.target sm_100
.address_size 64

	// .globl	_Z26get_bev_gt_bbox_gpu_kerneliiiiiiiifPKfS0_PKiS0_PiPfS3_S3_
.global .align 4 .b8 __cudart_i2opi_f[24] = {65, 144, 67, 60, 153, 149, 98, 219, 192, 221, 52, 245, 209, 87, 39, 252, 41, 21, 68, 78, 110, 131, 249, 162};

.visible .entry _Z26get_bev_gt_bbox_gpu_kerneliiiiiiiifPKfS0_PKiS0_PiPfS3_S3_(
	.param .u32 _Z26get_bev_gt_bbox_gpu_kerneliiiiiiiifPKfS0_PKiS0_PiPfS3_S3__param_0,
	.param .u32 _Z26get_bev_gt_bbox_gpu_kerneliiiiiiiifPKfS0_PKiS0_PiPfS3_S3__param_1,
	.param .u32 _Z26get_bev_gt_bbox_gpu_kerneliiiiiiiifPKfS0_PKiS0_PiPfS3_S3__param_2,
	.param .u32 _Z26get_bev_gt_bbox_gpu_kerneliiiiiiiifPKfS0_PKiS0_PiPfS3_S3__param_3,
	.param .u32 _Z26get_bev_gt_bbox_gpu_kerneliiiiiiiifPKfS0_PKiS0_PiPfS3_S3__param_4,
	.param .u32 _Z26get_bev_gt_bbox_gpu_kerneliiiiiiiifPKfS0_PKiS0_PiPfS3_S3__param_5,
	.param .u32 _Z26get_bev_gt_bbox_gpu_kerneliiiiiiiifPKfS0_PKiS0_PiPfS3_S3__param_6,
	.param .u32 _Z26get_bev_gt_bbox_gpu_kerneliiiiiiiifPKfS0_PKiS0_PiPfS3_S3__param_7,
	.param .f32 _Z26get_bev_gt_bbox_gpu_kerneliiiiiiiifPKfS0_PKiS0_PiPfS3_S3__param_8,
	.param .u64 .ptr .align 1 _Z26get_bev_gt_bbox_gpu_kerneliiiiiiiifPKfS0_PKiS0_PiPfS3_S3__param_9,
	.param .u64 .ptr .align 1 _Z26get_bev_gt_bbox_gpu_kerneliiiiiiiifPKfS0_PKiS0_PiPfS3_S3__param_10,
	.param .u64 .ptr .align 1 _Z26get_bev_gt_bbox_gpu_kerneliiiiiiiifPKfS0_PKiS0_PiPfS3_S3__param_11,
	.param .u64 .ptr .align 1 _Z26get_bev_gt_bbox_gpu_kerneliiiiiiiifPKfS0_PKiS0_PiPfS3_S3__param_12,
	.param .u64 .ptr .align 1 _Z26get_bev_gt_bbox_gpu_kerneliiiiiiiifPKfS0_PKiS0_PiPfS3_S3__param_13,
	.param .u64 .ptr .align 1 _Z26get_bev_gt_bbox_gpu_kerneliiiiiiiifPKfS0_PKiS0_PiPfS3_S3__param_14,
	.param .u64 .ptr .align 1 _Z26get_bev_gt_bbox_gpu_kerneliiiiiiiifPKfS0_PKiS0_PiPfS3_S3__param_15,
	.param .u64 .ptr .align 1 _Z26get_bev_gt_bbox_gpu_kerneliiiiiiiifPKfS0_PKiS0_PiPfS3_S3__param_16
)
{
	.local .align 4 .b8 	__local_depot0[28];
	.reg .b64 	%SP;
	.reg .b64 	%SPL;
	.reg .pred 	%p<67>;
	.reg .b32 	%r<479>;
	.reg .b32 	%f<122>;
	.reg .b64 	%rd<238>;
	.reg .b64 	%fd<9>;

	mov.u64 	%SPL, __local_depot0;
	ld.param.u32 	%r109, [_Z26get_bev_gt_bbox_gpu_kerneliiiiiiiifPKfS0_PKiS0_PiPfS3_S3__param_0];
	ld.param.u32 	%r116, [_Z26get_bev_gt_bbox_gpu_kerneliiiiiiiifPKfS0_PKiS0_PiPfS3_S3__param_1];
	ld.param.u32 	%r110, [_Z26get_bev_gt_bbox_gpu_kerneliiiiiiiifPKfS0_PKiS0_PiPfS3_S3__param_2];
	ld.param.u32 	%r111, [_Z26get_bev_gt_bbox_gpu_kerneliiiiiiiifPKfS0_PKiS0_PiPfS3_S3__param_3];
	ld.param.u32 	%r112, [_Z26get_bev_gt_bbox_gpu_kerneliiiiiiiifPKfS0_PKiS0_PiPfS3_S3__param_4];
	ld.param.u32 	%r113, [_Z26get_bev_gt_bbox_gpu_kerneliiiiiiiifPKfS0_PKiS0_PiPfS3_S3__param_5];
	ld.param.u32 	%r114, [_Z26get_bev_gt_bbox_gpu_kerneliiiiiiiifPKfS0_PKiS0_PiPfS3_S3__param_6];
	ld.param.u32 	%r115, [_Z26get_bev_gt_bbox_gpu_kerneliiiiiiiifPKfS0_PKiS0_PiPfS3_S3__param_7];
	ld.param.f32 	%f36, [_Z26get_bev_gt_bbox_gpu_kerneliiiiiiiifPKfS0_PKiS0_PiPfS3_S3__param_8];
	ld.param.u64 	%rd33, [_Z26get_bev_gt_bbox_gpu_kerneliiiiiiiifPKfS0_PKiS0_PiPfS3_S3__param_9];
	ld.param.u64 	%rd34, [_Z26get_bev_gt_bbox_gpu_kerneliiiiiiiifPKfS0_PKiS0_PiPfS3_S3__param_10];
	ld.param.u64 	%rd36, [_Z26get_bev_gt_bbox_gpu_kerneliiiiiiiifPKfS0_PKiS0_PiPfS3_S3__param_11];
	ld.param.u64 	%rd35, [_Z26get_bev_gt_bbox_gpu_kerneliiiiiiiifPKfS0_PKiS0_PiPfS3_S3__param_12];
	ld.param.u64 	%rd37, [_Z26get_bev_gt_bbox_gpu_kerneliiiiiiiifPKfS0_PKiS0_PiPfS3_S3__param_13];
	ld.param.u64 	%rd38, [_Z26get_bev_gt_bbox_gpu_kerneliiiiiiiifPKfS0_PKiS0_PiPfS3_S3__param_14];
	ld.param.u64 	%rd39, [_Z26get_bev_gt_bbox_gpu_kerneliiiiiiiifPKfS0_PKiS0_PiPfS3_S3__param_15];
	ld.param.u64 	%rd40, [_Z26get_bev_gt_bbox_gpu_kerneliiiiiiiifPKfS0_PKiS0_PiPfS3_S3__param_16];
	cvta.to.global.u64 	%rd1, %rd40;
	cvta.to.global.u64 	%rd2, %rd39;
	cvta.to.global.u64 	%rd3, %rd38;
	cvta.to.global.u64 	%rd4, %rd36;
	cvta.to.global.u64 	%rd5, %rd37;
	add.u64 	%rd6, %SPL, 0;
	add.u64 	%rd7, %SPL, 0;
	add.u64 	%rd8, %SPL, 0;
	add.u64 	%rd9, %SPL, 0;
	mul.lo.s32 	%r117, %r110, %r109;
	mul.lo.s32 	%r118, %r117, %r111;
	min.s32 	%r119, %r116, %r118;
	setp.lt.s32 	%p1, %r119, 1;
	@%p1 bra 	$L__BB0_69;
	mov.u32 	%r1, %tid.x;
	mov.u32 	%r454, %ctaid.x;
	or.b32  	%r120, %r1, %r454;
	setp.ne.s32 	%p2, %r120, 0;
	@%p2 bra 	$L__BB0_15;
	mov.b32 	%r121, 0;
	st.global.u32 	[%rd5], %r121;
	setp.lt.s32 	%p3, %r109, 2;
	@%p3 bra 	$L__BB0_15;
	add.s32 	%r3, %r109, -1;
	add.s32 	%r123, %r109, -2;
	and.b32  	%r4, %r3, 15;
	setp.lt.u32 	%p4, %r123, 15;
	mov.b32 	%r450, 1;
	@%p4 bra 	$L__BB0_6;
	and.b32  	%r5, %r3, -16;
	mov.b32 	%r448, 1;
$L__BB0_5:
	.pragma "nounroll";
	mul.wide.u32 	%rd45, %r448, 4;
	add.s64 	%rd46, %rd5, %rd45;
	ld.global.u32 	%r125, [%rd46+-4];
	add.s64 	%rd47, %rd4, %rd45;
	ld.global.u32 	%r126, [%rd47+-4];
	add.s32 	%r127, %r126, %r125;
	st.global.u32 	[%rd46], %r127;
	ld.global.u32 	%r128, [%rd47];
	add.s32 	%r129, %r128, %r127;
	st.global.u32 	[%rd46+4], %r129;
	ld.global.u32 	%r130, [%rd47+4];
	add.s32 	%r131, %r130, %r129;
	st.global.u32 	[%rd46+8], %r131;
	ld.global.u32 	%r132, [%rd47+8];
	add.s32 	%r133, %r132, %r131;
	st.global.u32 	[%rd46+12], %r133;
	ld.global.u32 	%r134, [%rd47+12];
	add.s32 	%r135, %r134, %r133;
	st.global.u32 	[%rd46+16], %r135;
	ld.global.u32 	%r136, [%rd47+16];
	add.s32 	%r137, %r136, %r135;
	st.global.u32 	[%rd46+20], %r137;
	ld.global.u32 	%r138, [%rd47+20];
	add.s32 	%r139, %r138, %r137;
	st.global.u32 	[%rd46+24], %r139;
	ld.global.u32 	%r140, [%rd47+24];
	add.s32 	%r141, %r140, %r139;
	st.global.u32 	[%rd46+28], %r141;
	ld.global.u32 	%r142, [%rd47+28];
	add.s32 	%r143, %r142, %r141;
	st.global.u32 	[%rd46+32], %r143;
	ld.global.u32 	%r144, [%rd47+32];
	add.s32 	%r145, %r144, %r143;
	st.global.u32 	[%rd46+36], %r145;
	ld.global.u32 	%r146, [%rd47+36];
	add.s32 	%r147, %r146, %r145;
	st.global.u32 	[%rd46+40], %r147;
	ld.global.u32 	%r148, [%rd47+40];
	add.s32 	%r149, %r148, %r147;
	st.global.u32 	[%rd46+44], %r149;
	ld.global.u32 	%r150, [%rd47+44];
	add.s32 	%r151, %r150, %r149;
	st.global.u32 	[%rd46+48], %r151;
	ld.global.u32 	%r152, [%rd47+48];
	add.s32 	%r153, %r152, %r151;
	st.global.u32 	[%rd46+52], %r153;
	ld.global.u32 	%r154, [%rd47+52];
	add.s32 	%r155, %r154, %r153;
	st.global.u32 	[%rd46+56], %r155;
	ld.global.u32 	%r156, [%rd47+56];
	add.s32 	%r157, %r156, %r155;
	st.global.u32 	[%rd46+60], %r157;
	add.s32 	%r450, %r448, 16;
	add.s32 	%r158, %r448, 15;
	setp.ne.s32 	%p5, %r158, %r5;
	mov.u32 	%r448, %r450;
	@%p5 bra 	$L__BB0_5;
$L__BB0_6:
	setp.eq.s32 	%p6, %r4, 0;
	@%p6 bra 	$L__BB0_15;
	and.b32  	%r9, %r3, 7;
	setp.lt.u32 	%p7, %r4, 8;
	@%p7 bra 	$L__BB0_9;
	mul.wide.s32 	%rd48, %r450, 4;
	add.s64 	%rd49, %rd5, %rd48;
	ld.global.u32 	%r159, [%rd49+-4];
	add.s64 	%rd50, %rd4, %rd48;
	ld.global.u32 	%r160, [%rd50+-4];
	add.s32 	%r161, %r160, %r159;
	mul.wide.u32 	%rd51, %r450, 4;
	add.s64 	%rd52, %rd5, %rd51;
	st.global.u32 	[%rd52], %r161;
	add.s32 	%r162, %r450, 1;
	ld.global.u32 	%r163, [%rd50];
	add.s32 	%r164, %r163, %r161;
	mul.wide.u32 	%rd53, %r162, 4;
	add.s64 	%rd54, %rd5, %rd53;
	st.global.u32 	[%rd54], %r164;
	add.s32 	%r165, %r450, 2;
	ld.global.u32 	%r166, [%rd49+4];
	ld.global.u32 	%r167, [%rd50+4];
	add.s32 	%r168, %r167, %r166;
	mul.wide.u32 	%rd55, %r165, 4;
	add.s64 	%rd56, %rd5, %rd55;
	st.global.u32 	[%rd56], %r168;
	add.s32 	%r169, %r450, 3;
	ld.global.u32 	%r170, [%rd49+8];
	ld.global.u32 	%r171, [%rd50+8];
	add.s32 	%r172, %r171, %r170;
	mul.wide.u32 	%rd57, %r169, 4;
	add.s64 	%rd58, %rd5, %rd57;
	st.global.u32 	[%rd58], %r172;
	add.s32 	%r173, %r450, 4;
	ld.global.u32 	%r174, [%rd49+12];
	ld.global.u32 	%r175, [%rd50+12];
	add.s32 	%r176, %r175, %r174;
	mul.wide.u32 	%rd59, %r173, 4;
	add.s64 	%rd60, %rd5, %rd59;
	st.global.u32 	[%rd60], %r176;
	add.s32 	%r177, %r450, 5;
	ld.global.u32 	%r178, [%rd49+16];
	ld.global.u32 	%r179, [%rd50+16];
	add.s32 	%r180, %r179, %r178;
	mul.wide.u32 	%rd61, %r177, 4;
	add.s64 	%rd62, %rd5, %rd61;
	st.global.u32 	[%rd62], %r180;
	add.s32 	%r181, %r450, 6;
	ld.global.u32 	%r182, [%rd49+20];
	ld.global.u32 	%r183, [%rd50+20];
	add.s32 	%r184, %r183, %r182;
	mul.wide.u32 	%rd63, %r181, 4;
	add.s64 	%rd64, %rd5, %rd63;
	st.global.u32 	[%rd64], %r184;
	ld.global.u32 	%r185, [%rd49+24];
	ld.global.u32 	%r186, [%rd50+24];
	add.s32 	%r187, %r186, %r185;
	st.global.u32 	[%rd52+28], %r187;
	add.s32 	%r450, %r450, 8;
$L__BB0_9:
	setp.eq.s32 	%p8, %r9, 0;
	@%p8 bra 	$L__BB0_15;
	and.b32  	%r12, %r3, 3;
	setp.lt.u32 	%p9, %r9, 4;
	@%p9 bra 	$L__BB0_12;
	mul.wide.s32 	%rd65, %r450, 4;
	add.s64 	%rd66, %rd5, %rd65;
	ld.global.u32 	%r188, [%rd66+-4];
	add.s64 	%rd67, %rd4, %rd65;
	ld.global.u32 	%r189, [%rd67+-4];
	add.s32 	%r190, %r189, %r188;
	mul.wide.u32 	%rd68, %r450, 4;
	add.s64 	%rd69, %rd5, %rd68;
	st.global.u32 	[%rd69], %r190;
	add.s32 	%r191, %r450, 1;
	ld.global.u32 	%r192, [%rd67];
	add.s32 	%r193, %r192, %r190;
	mul.wide.u32 	%rd70, %r191, 4;
	add.s64 	%rd71, %rd5, %rd70;
	st.global.u32 	[%rd71], %r193;
	add.s32 	%r194, %r450, 2;
	ld.global.u32 	%r195, [%rd66+4];
	ld.global.u32 	%r196, [%rd67+4];
	add.s32 	%r197, %r196, %r195;
	mul.wide.u32 	%rd72, %r194, 4;
	add.s64 	%rd73, %rd5, %rd72;
	st.global.u32 	[%rd73], %r197;
	ld.global.u32 	%r198, [%rd66+8];
	ld.global.u32 	%r199, [%rd67+8];
	add.s32 	%r200, %r199, %r198;
	st.global.u32 	[%rd69+12], %r200;
	add.s32 	%r450, %r450, 4;
$L__BB0_12:
	setp.eq.s32 	%p10, %r12, 0;
	@%p10 bra 	$L__BB0_15;
	mov.b32 	%r453, 0;
$L__BB0_14:
	.pragma "nounroll";
	mul.wide.s32 	%rd74, %r450, 4;
	add.s64 	%rd75, %rd5, %rd74;
	ld.global.u32 	%r202, [%rd75+-4];
	add.s64 	%rd76, %rd4, %rd74;
	ld.global.u32 	%r203, [%rd76+-4];
	add.s32 	%r204, %r203, %r202;
	mul.wide.u32 	%rd77, %r450, 4;
	add.s64 	%rd78, %rd5, %rd77;
	st.global.u32 	[%rd78], %r204;
	add.s32 	%r450, %r450, 1;
	add.s32 	%r453, %r453, 1;
	setp.ne.s32 	%p11, %r453, %r12;
	@%p11 bra 	$L__BB0_14;
$L__BB0_15:
	bar.sync 	0;
	setp.ge.s32 	%p12, %r454, %r109;
	@%p12 bra 	$L__BB0_69;
	setp.lt.s32 	%p13, %r112, 1;
	mul.lo.s32 	%r19, %r112, 7;
	add.f32 	%f1, %f36, 0f3F800000;
	mov.u32 	%r20, %ntid.x;
	mov.u32 	%r21, %nctaid.x;
	@%p13 bra 	$L__BB0_69;
	setp.lt.s32 	%p14, %r110, 1;
	@%p14 bra 	$L__BB0_66;
	cvta.to.global.u64 	%rd10, %rd33;
	cvta.to.global.u64 	%rd11, %rd35;
	cvta.to.global.u64 	%rd12, %rd34;
	cvt.rn.f32.s32 	%f2, %r115;
	cvt.rn.f32.s32 	%f3, %r114;
	mov.u64 	%rd201, __cudart_i2opi_f;
$L__BB0_19:
	mul.wide.s32 	%rd151, %r454, 4;
	add.s64 	%rd152, %rd4, %rd151;
	ld.global.u32 	%r316, [%rd152];
	setp.lt.s32 	%p23, %r1, %r316;
	@%p23 bra 	$L__BB0_21;
$L__BB0_20:
	mov.u32 	%r447, %nctaid.x;
	add.s32 	%r454, %r454, %r447;
	setp.lt.s32 	%p66, %r454, %r109;
	@%p66 bra 	$L__BB0_19;
	bra.uni 	$L__BB0_69;
$L__BB0_21:
	add.s64 	%rd13, %rd5, %rd151;
	mul.lo.s32 	%r24, %r454, %r110;
	mov.u32 	%r455, %r1;
$L__BB0_22:
	mul.lo.s32 	%r26, %r455, %r112;
	mov.b32 	%r456, 0;
$L__BB0_23:
	ld.global.u32 	%r319, [%rd13];
	shl.b32 	%r320, %r319, 1;
	shl.b32 	%r321, %r455, 1;
	add.s32 	%r322, %r320, %r321;
	mul.wide.s32 	%rd154, %r322, 4;
	add.s64 	%rd155, %rd10, %rd154;
	ld.global.f32 	%f4, [%rd155];
	ld.global.f32 	%f5, [%rd155+4];
	mul.lo.s32 	%r323, %r456, %r113;
	mul.wide.s32 	%rd156, %r323, 4;
	add.s64 	%rd157, %rd11, %rd156;
	ld.global.f32 	%f6, [%rd157+12];
	mul.lo.s32 	%r324, %r26, 7;
	mad.lo.s32 	%r28, %r456, 7, %r324;
	mad.lo.s32 	%r325, %r19, %r319, %r28;
	mul.wide.s32 	%rd158, %r325, 4;
	add.s64 	%rd159, %rd3, %rd158;
	mov.b32 	%r326, 1036831949;
	st.global.u32 	[%rd159], %r326;
	ld.global.u32 	%r327, [%rd13];
	add.s32 	%r29, %r28, 1;
	mad.lo.s32 	%r328, %r19, %r327, %r29;
	mul.wide.s32 	%rd160, %r328, 4;
	add.s64 	%rd161, %rd3, %rd160;
	st.global.u32 	[%rd161], %r326;
	ld.global.u32 	%r329, [%rd13];
	add.s32 	%r30, %r28, 2;
	mad.lo.s32 	%r330, %r19, %r329, %r30;
	mul.wide.s32 	%rd162, %r330, 4;
	add.s64 	%rd163, %rd3, %rd162;
	st.global.u32 	[%rd163], %r326;
	ld.global.u32 	%r331, [%rd13];
	add.s32 	%r31, %r456, %r26;
	mad.lo.s32 	%r332, %r331, %r112, %r31;
	mul.wide.s32 	%rd164, %r332, 4;
	add.s64 	%rd165, %rd2, %rd164;
	mov.b32 	%r457, 0;
	st.global.u32 	[%rd165], %r457;
	ld.global.u32 	%r333, [%rd13];
	mad.lo.s32 	%r334, %r333, %r112, %r31;
	mul.wide.s32 	%rd166, %r334, 4;
	add.s64 	%rd167, %rd1, %rd166;
	mov.b32 	%r335, -1;
	st.global.u32 	[%rd167], %r335;
	add.s32 	%r32, %r28, 3;
	add.s32 	%r33, %r28, 4;
	add.s32 	%r34, %r28, 5;
	add.s32 	%r35, %r28, 6;
$L__BB0_24:
	add.s32 	%r37, %r457, %r24;
	mul.lo.s32 	%r336, %r37, %r111;
	mul.wide.s32 	%rd168, %r336, 4;
	add.s64 	%rd14, %rd12, %rd168;
	ld.global.f32 	%f7, [%rd14];
	ld.global.f32 	%f8, [%rd14+4];
	ld.global.f32 	%f9, [%rd14+8];
	ld.global.f32 	%f10, [%rd14+12];
	ld.global.f32 	%f11, [%rd14+16];
	ld.global.f32 	%f12, [%rd14+20];
	ld.global.f32 	%f13, [%rd14+24];
	mul.f32 	%f37, %f8, %f9;
	mul.f32 	%f38, %f7, %f37;
	setp.leu.f32 	%p24, %f38, 0f00000000;
	@%p24 bra 	$L__BB0_63;
	ld.global.f32 	%f14, [%rd14+28];
	ld.global.f32 	%f15, [%rd14+32];
	sub.f32 	%f16, %f4, %f10;
	sub.f32 	%f17, %f5, %f11;
	mul.f32 	%f39, %f13, 0f3F22F983;
	cvt.rni.s32.f32 	%r473, %f39;
	cvt.rn.f32.s32 	%f40, %r473;
	fma.rn.f32 	%f41, %f40, 0fBFC90FDA, %f13;
	fma.rn.f32 	%f42, %f40, 0fB3A22168, %f41;
	fma.rn.f32 	%f121, %f40, 0fA7C234C5, %f42;
	abs.f32 	%f19, %f13;
	setp.ltu.f32 	%p25, %f19, 0f47CE4780;
	mov.u32 	%r461, %r473;
	mov.f32 	%f118, %f121;
	@%p25 bra 	$L__BB0_33;
	setp.eq.f32 	%p26, %f19, 0f7F800000;
	@%p26 bra 	$L__BB0_32;
	mov.b32 	%r39, %f13;
	shl.b32 	%r338, %r39, 8;
	or.b32  	%r40, %r338, -2147483648;
	mov.b64 	%rd234, 0;
	mov.b32 	%r458, 0;
	mov.u64 	%rd232, __cudart_i2opi_f;
	mov.u64 	%rd233, %rd9;
$L__BB0_28:
	.pragma "nounroll";
	ld.global.nc.u32 	%r339, [%rd232];
	mad.wide.u32 	%rd171, %r339, %r40, %rd234;
	shr.u64 	%rd234, %rd171, 32;
	st.local.u32 	[%rd233], %rd171;
	add.s32 	%r458, %r458, 1;
	add.s64 	%rd233, %rd233, 4;
	add.s64 	%rd232, %rd232, 4;
	setp.ne.s32 	%p27, %r458, 6;
	@%p27 bra 	$L__BB0_28;
	shr.u32 	%r340, %r39, 23;
	st.local.u32 	[%rd9+24], %rd234;
	and.b32  	%r43, %r340, 31;
	and.b32  	%r341, %r340, 224;
	add.s32 	%r342, %r341, -128;
	shr.u32 	%r343, %r342, 5;
	mul.wide.u32 	%rd172, %r343, 4;
	sub.s64 	%rd21, %rd9, %rd172;
	ld.local.u32 	%r459, [%rd21+24];
	ld.local.u32 	%r460, [%rd21+20];
	setp.eq.s32 	%p28, %r43, 0;
	@%p28 bra 	$L__BB0_31;
	shf.l.wrap.b32 	%r459, %r460, %r459, %r43;
	ld.local.u32 	%r344, [%rd21+16];
	shf.l.wrap.b32 	%r460, %r344, %r460, %r43;
$L__BB0_31:
	shr.u32 	%r345, %r459, 30;
	shf.l.wrap.b32 	%r346, %r460, %r459, 2;
	shl.b32 	%r347, %r460, 2;
	shr.u32 	%r348, %r346, 31;
	add.s32 	%r349, %r348, %r345;
	neg.s32 	%r350, %r349;
	setp.lt.s32 	%p29, %r39, 0;
	selp.b32 	%r461, %r350, %r349, %p29;
	xor.b32  	%r351, %r346, %r39;
	shr.s32 	%r352, %r346, 31;
	xor.b32  	%r353, %r352, %r346;
	xor.b32  	%r354, %r352, %r347;
	cvt.u64.u32 	%rd173, %r353;
	shl.b64 	%rd174, %rd173, 32;
	cvt.u64.u32 	%rd175, %r354;
	or.b64  	%rd176, %rd174, %rd175;
	cvt.rn.f64.s64 	%fd1, %rd176;
	mul.f64 	%fd2, %fd1, 0d3BF921FB54442D19;
	cvt.rn.f32.f64 	%f43, %fd2;
	neg.f32 	%f44, %f43;
	setp.lt.s32 	%p30, %r351, 0;
	selp.f32 	%f118, %f44, %f43, %p30;
	bra.uni 	$L__BB0_33;
$L__BB0_32:
	mov.f32 	%f45, 0f00000000;
	mul.rn.f32 	%f118, %f13, %f45;
	mov.b32 	%r461, 0;
$L__BB0_33:
	add.s32 	%r356, %r461, 1;
	mul.rn.f32 	%f46, %f118, %f118;
	and.b32  	%r357, %r461, 1;
	setp.eq.b32 	%p32, %r357, 1;
	selp.f32 	%f47, %f118, 0f3F800000, %p32;
	fma.rn.f32 	%f48, %f46, %f47, 0f00000000;
	fma.rn.f32 	%f49, %f46, 0f37CBAC00, 0fBAB607ED;
	selp.f32 	%f50, 0fB94D4153, %f49, %p32;
	selp.f32 	%f51, 0f3C0885E4, 0f3D2AAABB, %p32;
	fma.rn.f32 	%f52, %f50, %f46, %f51;
	selp.f32 	%f53, 0fBE2AAAA8, 0fBEFFFFFF, %p32;
	fma.rn.f32 	%f54, %f52, %f46, %f53;
	fma.rn.f32 	%f55, %f54, %f48, %f47;
	and.b32  	%r358, %r356, 2;
	setp.eq.s32 	%p33, %r358, 0;
	mov.f32 	%f56, 0f00000000;
	sub.f32 	%f57, %f56, %f55;
	selp.f32 	%f23, %f55, %f57, %p33;
	mov.u32 	%r465, %r473;
	mov.f32 	%f119, %f121;
	@%p25 bra 	$L__BB0_41;
	setp.eq.f32 	%p34, %f19, 0f7F800000;
	@%p34 bra 	$L__BB0_40;
	mov.b32 	%r52, %f13;
	shl.b32 	%r360, %r52, 8;
	or.b32  	%r53, %r360, -2147483648;
	mov.b64 	%rd235, 0;
	mov.b32 	%r462, 0;
$L__BB0_36:
	.pragma "nounroll";
	mul.wide.u32 	%rd178, %r462, 4;
	mov.u64 	%rd179, __cudart_i2opi_f;
	add.s64 	%rd180, %rd179, %rd178;
	ld.global.nc.u32 	%r361, [%rd180];
	mad.wide.u32 	%rd181, %r361, %r53, %rd235;
	shr.u64 	%rd235, %rd181, 32;
	add.s64 	%rd182, %rd8, %rd178;
	st.local.u32 	[%rd182], %rd181;
	add.s32 	%r462, %r462, 1;
	setp.ne.s32 	%p35, %r462, 6;
	@%p35 bra 	$L__BB0_36;
	shr.u32 	%r362, %r52, 23;
	st.local.u32 	[%rd8+24], %rd235;
	and.b32  	%r56, %r362, 31;
	and.b32  	%r363, %r362, 224;
	add.s32 	%r364, %r363, -128;
	shr.u32 	%r365, %r364, 5;
	mul.wide.u32 	%rd183, %r365, 4;
	sub.s64 	%rd24, %rd8, %rd183;
	ld.local.u32 	%r463, [%rd24+24];
	ld.local.u32 	%r464, [%rd24+20];
	setp.eq.s32 	%p36, %r56, 0;
	@%p36 bra 	$L__BB0_39;
	shf.l.wrap.b32 	%r463, %r464, %r463, %r56;
	ld.local.u32 	%r366, [%rd24+16];
	shf.l.wrap.b32 	%r464, %r366, %r464, %r56;
$L__BB0_39:
	shr.u32 	%r367, %r463, 30;
	shf.l.wrap.b32 	%r368, %r464, %r463, 2;
	shl.b32 	%r369, %r464, 2;
	shr.u32 	%r370, %r368, 31;
	add.s32 	%r371, %r370, %r367;
	neg.s32 	%r372, %r371;
	setp.lt.s32 	%p37, %r52, 0;
	selp.b32 	%r465, %r372, %r371, %p37;
	xor.b32  	%r373, %r368, %r52;
	shr.s32 	%r374, %r368, 31;
	xor.b32  	%r375, %r374, %r368;
	xor.b32  	%r376, %r374, %r369;
	cvt.u64.u32 	%rd184, %r375;
	shl.b64 	%rd185, %rd184, 32;
	cvt.u64.u32 	%rd186, %r376;
	or.b64  	%rd187, %rd185, %rd186;
	cvt.rn.f64.s64 	%fd3, %rd187;
	mul.f64 	%fd4, %fd3, 0d3BF921FB54442D19;
	cvt.rn.f32.f64 	%f58, %fd4;
	neg.f32 	%f59, %f58;
	setp.lt.s32 	%p38, %r373, 0;
	selp.f32 	%f119, %f59, %f58, %p38;
	bra.uni 	$L__BB0_41;
$L__BB0_40:
	mov.f32 	%f60, 0f00000000;
	mul.rn.f32 	%f119, %f13, %f60;
	mov.b32 	%r465, 0;
$L__BB0_41:
	mul.rn.f32 	%f61, %f119, %f119;
	and.b32  	%r378, %r465, 1;
	setp.eq.b32 	%p40, %r378, 1;
	selp.f32 	%f62, 0f3F800000, %f119, %p40;
	fma.rn.f32 	%f63, %f61, %f62, 0f00000000;
	fma.rn.f32 	%f64, %f61, 0f37CBAC00, 0fBAB607ED;
	selp.f32 	%f65, %f64, 0fB94D4153, %p40;
	selp.f32 	%f66, 0f3D2AAABB, 0f3C0885E4, %p40;
	fma.rn.f32 	%f67, %f65, %f61, %f66;
	selp.f32 	%f68, 0fBEFFFFFF, 0fBE2AAAA8, %p40;
	fma.rn.f32 	%f69, %f67, %f61, %f68;
	fma.rn.f32 	%f70, %f69, %f63, %f62;
	and.b32  	%r379, %r465, 2;
	setp.eq.s32 	%p41, %r379, 0;
	mov.f32 	%f71, 0f00000000;
	sub.f32 	%f72, %f71, %f70;
	selp.f32 	%f73, %f70, %f72, %p41;
	mul.f32 	%f74, %f17, %f73;
	fma.rn.f32 	%f27, %f16, %f23, %f74;
	mov.u32 	%r469, %r473;
	mov.f32 	%f120, %f121;
	@%p25 bra 	$L__BB0_49;
	setp.eq.f32 	%p42, %f19, 0f7F800000;
	@%p42 bra 	$L__BB0_48;
	mov.b32 	%r65, %f13;
	shl.b32 	%r381, %r65, 8;
	or.b32  	%r66, %r381, -2147483648;
	mov.b64 	%rd236, 0;
	mov.b32 	%r466, 0;
$L__BB0_44:
	.pragma "nounroll";
	mul.wide.u32 	%rd189, %r466, 4;
	mov.u64 	%rd190, __cudart_i2opi_f;
	add.s64 	%rd191, %rd190, %rd189;
	ld.global.nc.u32 	%r382, [%rd191];
	mad.wide.u32 	%rd192, %r382, %r66, %rd236;
	shr.u64 	%rd236, %rd192, 32;
	add.s64 	%rd193, %rd7, %rd189;
	st.local.u32 	[%rd193], %rd192;
	add.s32 	%r466, %r466, 1;
	setp.ne.s32 	%p43, %r466, 6;
	@%p43 bra 	$L__BB0_44;
	shr.u32 	%r383, %r65, 23;
	st.local.u32 	[%rd7+24], %rd236;
	and.b32  	%r69, %r383, 31;
	and.b32  	%r384, %r383, 224;
	add.s32 	%r385, %r384, -128;
	shr.u32 	%r386, %r385, 5;
	mul.wide.u32 	%rd194, %r386, 4;
	sub.s64 	%rd27, %rd7, %rd194;
	ld.local.u32 	%r467, [%rd27+24];
	ld.local.u32 	%r468, [%rd27+20];
	setp.eq.s32 	%p44, %r69, 0;
	@%p44 bra 	$L__BB0_47;
	shf.l.wrap.b32 	%r467, %r468, %r467, %r69;
	ld.local.u32 	%r387, [%rd27+16];
	shf.l.wrap.b32 	%r468, %r387, %r468, %r69;
$L__BB0_47:
	shr.u32 	%r388, %r467, 30;
	shf.l.wrap.b32 	%r389, %r468, %r467, 2;
	shl.b32 	%r390, %r468, 2;
	shr.u32 	%r391, %r389, 31;
	add.s32 	%r392, %r391, %r388;
	neg.s32 	%r393, %r392;
	setp.lt.s32 	%p45, %r65, 0;
	selp.b32 	%r469, %r393, %r392, %p45;
	xor.b32  	%r394, %r389, %r65;
	shr.s32 	%r395, %r389, 31;
	xor.b32  	%r396, %r395, %r389;
	xor.b32  	%r397, %r395, %r390;
	cvt.u64.u32 	%rd195, %r396;
	shl.b64 	%rd196, %rd195, 32;
	cvt.u64.u32 	%rd197, %r397;
	or.b64  	%rd198, %rd196, %rd197;
	cvt.rn.f64.s64 	%fd5, %rd198;
	mul.f64 	%fd6, %fd5, 0d3BF921FB54442D19;
	cvt.rn.f32.f64 	%f75, %fd6;
	neg.f32 	%f76, %f75;
	setp.lt.s32 	%p46, %r394, 0;
	selp.f32 	%f120, %f76, %f75, %p46;
	bra.uni 	$L__BB0_49;
$L__BB0_48:
	mov.f32 	%f77, 0f00000000;
	mul.rn.f32 	%f120, %f13, %f77;
	mov.b32 	%r469, 0;
$L__BB0_49:
	mul.rn.f32 	%f78, %f120, %f120;
	and.b32  	%r399, %r469, 1;
	setp.eq.b32 	%p48, %r399, 1;
	selp.f32 	%f79, 0f3F800000, %f120, %p48;
	fma.rn.f32 	%f80, %f78, %f79, 0f00000000;
	fma.rn.f32 	%f81, %f78, 0f37CBAC00, 0fBAB607ED;
	selp.f32 	%f82, %f81, 0fB94D4153, %p48;
	selp.f32 	%f83, 0f3D2AAABB, 0f3C0885E4, %p48;
	fma.rn.f32 	%f84, %f82, %f78, %f83;
	selp.f32 	%f85, 0fBEFFFFFF, 0fBE2AAAA8, %p48;
	fma.rn.f32 	%f86, %f84, %f78, %f85;
	fma.rn.f32 	%f87, %f86, %f80, %f79;
	and.b32  	%r400, %r469, 2;
	setp.eq.s32 	%p49, %r400, 0;
	mov.f32 	%f88, 0f00000000;
	sub.f32 	%f89, %f88, %f87;
	selp.f32 	%f31, %f87, %f89, %p49;
	@%p25 bra 	$L__BB0_57;
	setp.eq.f32 	%p50, %f19, 0f7F800000;
	@%p50 bra 	$L__BB0_56;
	mov.b32 	%r78, %f13;
	shl.b32 	%r402, %r78, 8;
	or.b32  	%r79, %r402, -2147483648;
	mov.b64 	%rd237, 0;
	mov.b32 	%r470, 0;
$L__BB0_52:
	.pragma "nounroll";
	mul.wide.u32 	%rd200, %r470, 4;
	add.s64 	%rd202, %rd201, %rd200;
	ld.global.nc.u32 	%r403, [%rd202];
	mad.wide.u32 	%rd203, %r403, %r79, %rd237;
	shr.u64 	%rd237, %rd203, 32;
	add.s64 	%rd204, %rd6, %rd200;
	st.local.u32 	[%rd204], %rd203;
	add.s32 	%r470, %r470, 1;
	setp.ne.s32 	%p51, %r470, 6;
	@%p51 bra 	$L__BB0_52;
	shr.u32 	%r404, %r78, 23;
	st.local.u32 	[%rd6+24], %rd237;
	and.b32  	%r82, %r404, 31;
	and.b32  	%r405, %r404, 224;
	add.s32 	%r406, %r405, -128;
	shr.u32 	%r407, %r406, 5;
	mul.wide.u32 	%rd205, %r407, 4;
	sub.s64 	%rd30, %rd6, %rd205;
	ld.local.u32 	%r471, [%rd30+24];
	ld.local.u32 	%r472, [%rd30+20];
	setp.eq.s32 	%p52, %r82, 0;
	@%p52 bra 	$L__BB0_55;
	shf.l.wrap.b32 	%r471, %r472, %r471, %r82;
	ld.local.u32 	%r408, [%rd30+16];
	shf.l.wrap.b32 	%r472, %r408, %r472, %r82;
$L__BB0_55:
	shr.u32 	%r409, %r471, 30;
	shf.l.wrap.b32 	%r410, %r472, %r471, 2;
	shl.b32 	%r411, %r472, 2;
	shr.u32 	%r412, %r410, 31;
	add.s32 	%r413, %r412, %r409;
	neg.s32 	%r414, %r413;
	setp.lt.s32 	%p53, %r78, 0;
	selp.b32 	%r473, %r414, %r413, %p53;
	xor.b32  	%r415, %r410, %r78;
	shr.s32 	%r416, %r410, 31;
	xor.b32  	%r417, %r416, %r410;
	xor.b32  	%r418, %r416, %r411;
	cvt.u64.u32 	%rd206, %r417;
	shl.b64 	%rd207, %rd206, 32;
	cvt.u64.u32 	%rd208, %r418;
	or.b64  	%rd209, %rd207, %rd208;
	cvt.rn.f64.s64 	%fd7, %rd209;
	mul.f64 	%fd8, %fd7, 0d3BF921FB54442D19;
	cvt.rn.f32.f64 	%f90, %fd8;
	neg.f32 	%f91, %f90;
	setp.lt.s32 	%p54, %r415, 0;
	selp.f32 	%f121, %f91, %f90, %p54;
	bra.uni 	$L__BB0_57;
$L__BB0_56:
	mov.f32 	%f92, 0f00000000;
	mul.rn.f32 	%f121, %f13, %f92;
	mov.b32 	%r473, 0;
$L__BB0_57:
	add.s32 	%r420, %r473, 1;
	mul.rn.f32 	%f93, %f121, %f121;
	and.b32  	%r421, %r473, 1;
	setp.eq.b32 	%p55, %r421, 1;
	selp.f32 	%f94, %f121, 0f3F800000, %p55;
	fma.rn.f32 	%f95, %f93, %f94, 0f00000000;
	fma.rn.f32 	%f96, %f93, 0f37CBAC00, 0fBAB607ED;
	selp.f32 	%f97, 0fB94D4153, %f96, %p55;
	selp.f32 	%f98, 0f3C0885E4, 0f3D2AAABB, %p55;
	fma.rn.f32 	%f99, %f97, %f93, %f98;
	selp.f32 	%f100, 0fBE2AAAA8, 0fBEFFFFFF, %p55;
	fma.rn.f32 	%f101, %f99, %f93, %f100;
	fma.rn.f32 	%f102, %f101, %f95, %f94;
	and.b32  	%r422, %r420, 2;
	setp.eq.s32 	%p56, %r422, 0;
	mov.f32 	%f103, 0f00000000;
	sub.f32 	%f104, %f103, %f102;
	selp.f32 	%f105, %f102, %f104, %p56;
	mul.f32 	%f106, %f17, %f105;
	mul.f32 	%f107, %f16, %f31;
	sub.f32 	%f35, %f106, %f107;
	abs.f32 	%f108, %f27;
	mul.f32 	%f109, %f1, %f7;
	mul.f32 	%f110, %f109, 0f3F000000;
	setp.gtu.f32 	%p57, %f108, %f110;
	@%p57 bra 	$L__BB0_63;
	abs.f32 	%f111, %f35;
	mul.f32 	%f112, %f1, %f8;
	mul.f32 	%f113, %f112, 0f3F000000;
	setp.gtu.f32 	%p58, %f111, %f113;
	@%p58 bra 	$L__BB0_63;
	sub.f32 	%f114, %f6, %f12;
	abs.f32 	%f115, %f114;
	mul.f32 	%f116, %f1, %f9;
	mul.f32 	%f117, %f116, 0f3F000000;
	setp.gtu.f32 	%p59, %f115, %f117;
	@%p59 bra 	$L__BB0_63;
	ld.global.u32 	%r423, [%rd13];
	mad.lo.s32 	%r424, %r19, %r423, %r28;
	mul.wide.s32 	%rd210, %r424, 4;
	add.s64 	%rd211, %rd3, %rd210;
	st.global.f32 	[%rd211], %f7;
	ld.global.u32 	%r425, [%rd13];
	mad.lo.s32 	%r426, %r19, %r425, %r29;
	mul.wide.s32 	%rd212, %r426, 4;
	add.s64 	%rd213, %rd3, %rd212;
	st.global.f32 	[%rd213], %f8;
	ld.global.u32 	%r427, [%rd13];
	mad.lo.s32 	%r428, %r19, %r427, %r30;
	mul.wide.s32 	%rd214, %r428, 4;
	add.s64 	%rd215, %rd3, %rd214;
	st.global.f32 	[%rd215], %f9;
	ld.global.u32 	%r429, [%rd13];
	mad.lo.s32 	%r430, %r19, %r429, %r32;
	mul.wide.s32 	%rd216, %r430, 4;
	add.s64 	%rd217, %rd3, %rd216;
	st.global.f32 	[%rd217], %f10;
	ld.global.u32 	%r431, [%rd13];
	mad.lo.s32 	%r432, %r19, %r431, %r33;
	mul.wide.s32 	%rd218, %r432, 4;
	add.s64 	%rd219, %rd3, %rd218;
	st.global.f32 	[%rd219], %f11;
	ld.global.u32 	%r433, [%rd13];
	mad.lo.s32 	%r434, %r19, %r433, %r34;
	mul.wide.s32 	%rd220, %r434, 4;
	add.s64 	%rd221, %rd3, %rd220;
	st.global.f32 	[%rd221], %f12;
	ld.global.u32 	%r435, [%rd13];
	mad.lo.s32 	%r436, %r19, %r435, %r35;
	mul.wide.s32 	%rd222, %r436, 4;
	add.s64 	%rd223, %rd3, %rd222;
	st.global.f32 	[%rd223], %f13;
	setp.le.f32 	%p60, %f15, %f3;
	setp.le.f32 	%p61, %f14, %f2;
	and.pred  	%p62, %p60, %p61;
	@%p62 bra 	$L__BB0_62;
	ld.global.u32 	%r437, [%rd13];
	mad.lo.s32 	%r438, %r437, %r112, %r31;
	mul.wide.s32 	%rd224, %r438, 4;
	add.s64 	%rd225, %rd2, %rd224;
	mov.b32 	%r439, -1;
	st.global.u32 	[%rd225], %r439;
	bra.uni 	$L__BB0_63;
$L__BB0_62:
	ld.global.u32 	%r440, [%rd13];
	mad.lo.s32 	%r441, %r440, %r112, %r31;
	mul.wide.s32 	%rd226, %r441, 4;
	add.s64 	%rd227, %rd2, %rd226;
	mov.b32 	%r442, 1;
	st.global.u32 	[%rd227], %r442;
	ld.global.u32 	%r443, [%rd13];
	mad.lo.s32 	%r444, %r443, %r112, %r31;
	mul.wide.s32 	%rd228, %r444, 4;
	add.s64 	%rd229, %rd1, %rd228;
	st.global.u32 	[%rd229], %r37;
$L__BB0_63:
	add.s32 	%r457, %r457, 1;
	setp.ne.s32 	%p63, %r457, %r110;
	@%p63 bra 	$L__BB0_24;
	add.s32 	%r456, %r456, 1;
	setp.ne.s32 	%p64, %r456, %r112;
	@%p64 bra 	$L__BB0_23;
	mov.u32 	%r445, %ntid.x;
	add.s32 	%r455, %r455, %r445;
	mul.wide.s32 	%rd230, %r454, 4;
	add.s64 	%rd231, %rd4, %rd230;
	ld.global.u32 	%r446, [%rd231];
	setp.lt.s32 	%p65, %r455, %r446;
	@%p65 bra 	$L__BB0_22;
	bra.uni 	$L__BB0_20;
$L__BB0_66:
	add.s32 	%r94, %r112, -1;
	and.b32  	%r95, %r112, 3;
	and.b32  	%r96, %r112, 2147483644;
	and.b32  	%r97, %r112, 1;
$L__BB0_67:
	mul.wide.s32 	%rd79, %r454, 4;
	add.s64 	%rd31, %rd4, %rd79;
	ld.global.u32 	%r205, [%rd31];
	setp.lt.s32 	%p15, %r1, %r205;
	@%p15 bra 	$L__BB0_70;
$L__BB0_68:
	add.s32 	%r454, %r454, %r21;
	setp.lt.s32 	%p22, %r454, %r109;
	@%p22 bra 	$L__BB0_67;
$L__BB0_69:
	ret;
$L__BB0_70:
	add.s64 	%rd32, %rd5, %rd79;
	mov.u32 	%r475, %r1;
$L__BB0_71:
	setp.lt.u32 	%p16, %r94, 3;
	mul.lo.s32 	%r101, %r475, %r112;
	mul.lo.s32 	%r102, %r101, 7;
	mov.b32 	%r478, 0;
	@%p16 bra 	$L__BB0_74;
	mov.b32 	%r476, 0;
$L__BB0_73:
	.pragma "nounroll";
	ld.global.u32 	%r208, [%rd32];
	mad.lo.s32 	%r209, %r476, 7, %r102;
	mad.lo.s32 	%r210, %r19, %r208, %r209;
	mul.wide.s32 	%rd81, %r210, 4;
	add.s64 	%rd82, %rd3, %rd81;
	mov.b32 	%r211, 1036831949;
	st.global.u32 	[%rd82], %r211;
	ld.global.u32 	%r212, [%rd32];
	mad.lo.s32 	%r213, %r19, %r212, %r209;
	add.s32 	%r214, %r213, 1;
	mul.wide.s32 	%rd83, %r214, 4;
	add.s64 	%rd84, %rd3, %rd83;
	st.global.u32 	[%rd84], %r211;
	ld.global.u32 	%r215, [%rd32];
	mad.lo.s32 	%r216, %r19, %r215, %r209;
	add.s32 	%r217, %r216, 2;
	mul.wide.s32 	%rd85, %r217, 4;
	add.s64 	%rd86, %rd3, %rd85;
	st.global.u32 	[%rd86], %r211;
	ld.global.u32 	%r218, [%rd32];
	add.s32 	%r219, %r476, %r101;
	mad.lo.s32 	%r220, %r218, %r112, %r219;
	mul.wide.s32 	%rd87, %r220, 4;
	add.s64 	%rd88, %rd2, %rd87;
	mov.b32 	%r221, 0;
	st.global.u32 	[%rd88], %r221;
	ld.global.u32 	%r222, [%rd32];
	mad.lo.s32 	%r223, %r222, %r112, %r219;
	mul.wide.s32 	%rd89, %r223, 4;
	add.s64 	%rd90, %rd1, %rd89;
	mov.b32 	%r224, -1;
	st.global.u32 	[%rd90], %r224;
	ld.global.u32 	%r225, [%rd32];
	mad.lo.s32 	%r226, %r19, %r225, %r209;
	add.s32 	%r227, %r226, 7;
	mul.wide.s32 	%rd91, %r227, 4;
	add.s64 	%rd92, %rd3, %rd91;
	st.global.u32 	[%rd92], %r211;
	ld.global.u32 	%r228, [%rd32];
	mad.lo.s32 	%r229, %r19, %r228, %r209;
	add.s32 	%r230, %r229, 8;
	mul.wide.s32 	%rd93, %r230, 4;
	add.s64 	%rd94, %rd3, %rd93;
	st.global.u32 	[%rd94], %r211;
	ld.global.u32 	%r231, [%rd32];
	mad.lo.s32 	%r232, %r19, %r231, %r209;
	add.s32 	%r233, %r232, 9;
	mul.wide.s32 	%rd95, %r233, 4;
	add.s64 	%rd96, %rd3, %rd95;
	st.global.u32 	[%rd96], %r211;
	ld.global.u32 	%r234, [%rd32];
	add.s32 	%r235, %r219, 1;
	mad.lo.s32 	%r236, %r234, %r112, %r235;
	mul.wide.s32 	%rd97, %r236, 4;
	add.s64 	%rd98, %rd2, %rd97;
	st.global.u32 	[%rd98], %r221;
	ld.global.u32 	%r237, [%rd32];
	mad.lo.s32 	%r238, %r237, %r112, %r235;
	mul.wide.s32 	%rd99, %r238, 4;
	add.s64 	%rd100, %rd1, %rd99;
	st.global.u32 	[%rd100], %r224;
	ld.global.u32 	%r239, [%rd32];
	mad.lo.s32 	%r240, %r19, %r239, %r209;
	add.s32 	%r241, %r240, 14;
	mul.wide.s32 	%rd101, %r241, 4;
	add.s64 	%rd102, %rd3, %rd101;
	st.global.u32 	[%rd102], %r211;
	ld.global.u32 	%r242, [%rd32];
	mad.lo.s32 	%r243, %r19, %r242, %r209;
	add.s32 	%r244, %r243, 15;
	mul.wide.s32 	%rd103, %r244, 4;
	add.s64 	%rd104, %rd3, %rd103;
	st.global.u32 	[%rd104], %r211;
	ld.global.u32 	%r245, [%rd32];
	mad.lo.s32 	%r246, %r19, %r245, %r209;
	add.s32 	%r247, %r246, 16;
	mul.wide.s32 	%rd105, %r247, 4;
	add.s64 	%rd106, %rd3, %rd105;
	st.global.u32 	[%rd106], %r211;
	ld.global.u32 	%r248, [%rd32];
	add.s32 	%r249, %r219, 2;
	mad.lo.s32 	%r250, %r248, %r112, %r249;
	mul.wide.s32 	%rd107, %r250, 4;
	add.s64 	%rd108, %rd2, %rd107;
	st.global.u32 	[%rd108], %r221;
	ld.global.u32 	%r251, [%rd32];
	mad.lo.s32 	%r252, %r251, %r112, %r249;
	mul.wide.s32 	%rd109, %r252, 4;
	add.s64 	%rd110, %rd1, %rd109;
	st.global.u32 	[%rd110], %r224;
	ld.global.u32 	%r253, [%rd32];
	mad.lo.s32 	%r254, %r19, %r253, %r209;
	add.s32 	%r255, %r254, 21;
	mul.wide.s32 	%rd111, %r255, 4;
	add.s64 	%rd112, %rd3, %rd111;
	st.global.u32 	[%rd112], %r211;
	ld.global.u32 	%r256, [%rd32];
	mad.lo.s32 	%r257, %r19, %r256, %r209;
	add.s32 	%r258, %r257, 22;
	mul.wide.s32 	%rd113, %r258, 4;
	add.s64 	%rd114, %rd3, %rd113;
	st.global.u32 	[%rd114], %r211;
	ld.global.u32 	%r259, [%rd32];
	mad.lo.s32 	%r260, %r19, %r259, %r209;
	add.s32 	%r261, %r260, 23;
	mul.wide.s32 	%rd115, %r261, 4;
	add.s64 	%rd116, %rd3, %rd115;
	st.global.u32 	[%rd116], %r211;
	ld.global.u32 	%r262, [%rd32];
	add.s32 	%r263, %r219, 3;
	mad.lo.s32 	%r264, %r262, %r112, %r263;
	mul.wide.s32 	%rd117, %r264, 4;
	add.s64 	%rd118, %rd2, %rd117;
	st.global.u32 	[%rd118], %r221;
	ld.global.u32 	%r265, [%rd32];
	mad.lo.s32 	%r266, %r265, %r112, %r263;
	mul.wide.s32 	%rd119, %r266, 4;
	add.s64 	%rd120, %rd1, %rd119;
	st.global.u32 	[%rd120], %r224;
	add.s32 	%r476, %r476, 4;
	setp.ne.s32 	%p17, %r476, %r96;
	mov.u32 	%r478, %r96;
	@%p17 bra 	$L__BB0_73;
$L__BB0_74:
	setp.eq.s32 	%p18, %r95, 0;
	@%p18 bra 	$L__BB0_79;
	setp.eq.s32 	%p19, %r95, 1;
	@%p19 bra 	$L__BB0_77;
	ld.global.u32 	%r267, [%rd32];
	mad.lo.s32 	%r268, %r478, 7, %r102;
	mad.lo.s32 	%r269, %r19, %r267, %r268;
	mul.wide.s32 	%rd121, %r269, 4;
	add.s64 	%rd122, %rd3, %rd121;
	mov.b32 	%r270, 1036831949;
	st.global.u32 	[%rd122], %r270;
	ld.global.u32 	%r271, [%rd32];
	mad.lo.s32 	%r272, %r19, %r271, %r268;
	add.s32 	%r273, %r272, 1;
	mul.wide.s32 	%rd123, %r273, 4;
	add.s64 	%rd124, %rd3, %rd123;
	st.global.u32 	[%rd124], %r270;
	ld.global.u32 	%r274, [%rd32];
	mad.lo.s32 	%r275, %r19, %r274, %r268;
	add.s32 	%r276, %r275, 2;
	mul.wide.s32 	%rd125, %r276, 4;
	add.s64 	%rd126, %rd3, %rd125;
	st.global.u32 	[%rd126], %r270;
	ld.global.u32 	%r277, [%rd32];
	add.s32 	%r278, %r478, %r101;
	mad.lo.s32 	%r279, %r277, %r112, %r278;
	mul.wide.s32 	%rd127, %r279, 4;
	add.s64 	%rd128, %rd2, %rd127;
	mov.b32 	%r280, 0;
	st.global.u32 	[%rd128], %r280;
	ld.global.u32 	%r281, [%rd32];
	mad.lo.s32 	%r282, %r281, %r112, %r278;
	mul.wide.s32 	%rd129, %r282, 4;
	add.s64 	%rd130, %rd1, %rd129;
	mov.b32 	%r283, -1;
	st.global.u32 	[%rd130], %r283;
	ld.global.u32 	%r284, [%rd32];
	mad.lo.s32 	%r285, %r19, %r284, %r268;
	add.s32 	%r286, %r285, 7;
	mul.wide.s32 	%rd131, %r286, 4;
	add.s64 	%rd132, %rd3, %rd131;
	st.global.u32 	[%rd132], %r270;
	ld.global.u32 	%r287, [%rd32];
	mad.lo.s32 	%r288, %r19, %r287, %r268;
	add.s32 	%r289, %r288, 8;
	mul.wide.s32 	%rd133, %r289, 4;
	add.s64 	%rd134, %rd3, %rd133;
	st.global.u32 	[%rd134], %r270;
	ld.global.u32 	%r290, [%rd32];
	mad.lo.s32 	%r291, %r19, %r290, %r268;
	add.s32 	%r292, %r291, 9;
	mul.wide.s32 	%rd135, %r292, 4;
	add.s64 	%rd136, %rd3, %rd135;
	st.global.u32 	[%rd136], %r270;
	ld.global.u32 	%r293, [%rd32];
	add.s32 	%r294, %r278, 1;
	mad.lo.s32 	%r295, %r293, %r112, %r294;
	mul.wide.s32 	%rd137, %r295, 4;
	add.s64 	%rd138, %rd2, %rd137;
	st.global.u32 	[%rd138], %r280;
	ld.global.u32 	%r296, [%rd32];
	mad.lo.s32 	%r297, %r296, %r112, %r294;
	mul.wide.s32 	%rd139, %r297, 4;
	add.s64 	%rd140, %rd1, %rd139;
	st.global.u32 	[%rd140], %r283;
	add.s32 	%r478, %r478, 2;
$L__BB0_77:
	setp.eq.s32 	%p20, %r97, 0;
	@%p20 bra 	$L__BB0_79;
	ld.global.u32 	%r298, [%rd32];
	mad.lo.s32 	%r299, %r478, 7, %r102;
	mad.lo.s32 	%r300, %r19, %r298, %r299;
	mul.wide.s32 	%rd141, %r300, 4;
	add.s64 	%rd142, %rd3, %rd141;
	mov.b32 	%r301, 1036831949;
	st.global.u32 	[%rd142], %r301;
	ld.global.u32 	%r302, [%rd32];
	mad.lo.s32 	%r303, %r19, %r302, %r299;
	add.s32 	%r304, %r303, 1;
	mul.wide.s32 	%rd143, %r304, 4;
	add.s64 	%rd144, %rd3, %rd143;
	st.global.u32 	[%rd144], %r301;
	ld.global.u32 	%r305, [%rd32];
	mad.lo.s32 	%r306, %r19, %r305, %r299;
	add.s32 	%r307, %r306, 2;
	mul.wide.s32 	%rd145, %r307, 4;
	add.s64 	%rd146, %rd3, %rd145;
	st.global.u32 	[%rd146], %r301;
	ld.global.u32 	%r308, [%rd32];
	add.s32 	%r309, %r478, %r101;
	mad.lo.s32 	%r310, %r308, %r112, %r309;
	mul.wide.s32 	%rd147, %r310, 4;
	add.s64 	%rd148, %rd2, %rd147;
	mov.b32 	%r311, 0;
	st.global.u32 	[%rd148], %r311;
	ld.global.u32 	%r312, [%rd32];
	mad.lo.s32 	%r313, %r312, %r112, %r309;
	mul.wide.s32 	%rd149, %r313, 4;
	add.s64 	%rd150, %rd1, %rd149;
	mov.b32 	%r314, -1;
	st.global.u32 	[%rd150], %r314;
$L__BB0_79:
	add.s32 	%r475, %r475, %r20;
	ld.global.u32 	%r315, [%rd31];
	setp.lt.s32 	%p21, %r475, %r315;
	@%p21 bra 	$L__BB0_71;
	bra.uni 	$L__BB0_68;

}


// ===== COMPILED SASS (sm_100) =====

	.target	sm_100

	.elftype	@"ET_EXEC"


//--------------------- .note.nv.tkinfo           --------------------------
	.section	.note.nv.tkinfo,"",@"SHT_NOTE"
	.sectionflags	@"SHF_NOTE_NV_TKINFO"
	.tkinfo
        /*0018*/ 	.word	0x00000002
        /*0030*/ 	.string	""
        /*0030*/ 	.string	"ptxas"
        /*0030*/ 	.string	"Cuda compilation tools, release 13.0, V13.0.88"
        /*0030*/ 	.string	"Build cuda_13.0.r13.0/compiler.36424714_0"
        /*0030*/ 	.string	"-arch sm_100 -m 64 "



//--------------------- .note.nv.cuinfo           --------------------------
	.section	.note.nv.cuinfo,"",@"SHT_NOTE"
	.sectionflags	@"SHF_NOTE_NV_CUINFO"
        /*0018*/ 	.short	0x0002
        /*001a*/ 	.short	0x0064
        /*001c*/ 	.short	0x0082
	.zero		2


//--------------------- .nv.info                  --------------------------
	.section	.nv.info,"",@"SHT_CUDA_INFO"
	.align	4


	//----- nvinfo : EIATTR_REGCOUNT
	.align		4
        /*0000*/ 	.byte	0x04, 0x2f
        /*0002*/ 	.short	(.L_2 - .L_1)
	.align		4
.L_1:
        /*0004*/ 	.word	index@(_Z26get_bev_gt_bbox_gpu_kerneliiiiiiiifPKfS0_PKiS0_PiPfS3_S3_)
        /*0008*/ 	.word	0x00000030


	//----- nvinfo : EIATTR_FRAME_SIZE
	.align		4
.L_2:
        /*000c*/ 	.byte	0x04, 0x11
        /*000e*/ 	.short	(.L_4 - .L_3)
	.align		4
.L_3:
        /*0010*/ 	.word	index@(_Z26get_bev_gt_bbox_gpu_kerneliiiiiiiifPKfS0_PKiS0_PiPfS3_S3_)
        /*0014*/ 	.word	0x00000000


	//----- nvinfo : EIATTR_MIN_STACK_SIZE
	.align		4
.L_4:
        /*0018*/ 	.byte	0x04, 0x12
        /*001a*/ 	.short	(.L_6 - .L_5)
	.align		4
.L_5:
        /*001c*/ 	.word	index@(_Z26get_bev_gt_bbox_gpu_kerneliiiiiiiifPKfS0_PKiS0_PiPfS3_S3_)
        /*0020*/ 	.word	0x00000000
.L_6:


//--------------------- .nv.compat                --------------------------
	.section	.nv.compat,"",@"SHT_CUDA_COMPAT_INFO"
	.align	4
        /*0000*/ 	.byte	0x02, 0x09, 0x00, 0x00, 0x02, 0x02, 0x01, 0x00, 0x02, 0x05, 0x05, 0x00, 0x03, 0x07, 0x01, 0x01
        /*0010*/ 	.byte	0x02, 0x03, 0x00, 0x00, 0x02, 0x06, 0x01, 0x00, 0x04, 0x0b, 0x08, 0x00, 0x01, 0x00, 0x00, 0x00
        /*0020*/ 	.byte	0x00, 0x00, 0x00, 0x00


//--------------------- .nv.info._Z26get_bev_gt_bbox_gpu_kerneliiiiiiiifPKfS0_PKiS0_PiPfS3_S3_ --------------------------
	.section	.nv.info._Z26get_bev_gt_bbox_gpu_kerneliiiiiiiifPKfS0_PKiS0_PiPfS3_S3_,"",@"SHT_CUDA_INFO"
	.sectionflags	@""
	.align	4


	//----- nvinfo : EIATTR_CUDA_API_VERSION
	.align		4
        /*0000*/ 	.byte	0x04, 0x37
        /*0002*/ 	.short	(.L_8 - .L_7)
.L_7:
        /*0004*/ 	.word	0x00000082


	//----- nvinfo : EIATTR_KPARAM_INFO
	.align		4
.L_8:
        /*0008*/ 	.byte	0x04, 0x17
        /*000a*/ 	.short	(.L_10 - .L_9)
.L_9:
        /*000c*/ 	.word	0x00000000
        /*0010*/ 	.short	0x0010
        /*0012*/ 	.short	0x0060
        /*0014*/ 	.byte	0x00, 0xf5, 0x21, 0x00


	//----- nvinfo : EIATTR_KPARAM_INFO
	.align		4
.L_10:
        /*0018*/ 	.byte	0x04, 0x17
        /*001a*/ 	.short	(.L_12 - .L_11)
.L_11:
        /*001c*/ 	.word	0x00000000
        /*0020*/ 	.short	0x000f
        /*0022*/ 	.short	0x0058
        /*0024*/ 	.byte	0x00, 0xf5, 0x21, 0x00


	//----- nvinfo : EIATTR_KPARAM_INFO
	.align		4
.L_12:
        /*0028*/ 	.byte	0x04, 0x17
        /*002a*/ 	.short	(.L_14 - .L_13)
.L_13:
        /*002c*/ 	.word	0x00000000
        /*0030*/ 	.short	0x000e
        /*0032*/ 	.short	0x0050
        /*0034*/ 	.byte	0x00, 0xf5, 0x21, 0x00


	//----- nvinfo : EIATTR_KPARAM_INFO
	.align		4
.L_14:
        /*0038*/ 	.byte	0x04, 0x17
        /*003a*/ 	.short	(.L_16 - .L_15)
.L_15:
        /*003c*/ 	.word	0x00000000
        /*0040*/ 	.short	0x000d
        /*0042*/ 	.short	0x0048
        /*0044*/ 	.byte	0x00, 0xf5, 0x21, 0x00


	//----- nvinfo : EIATTR_KPARAM_INFO
	.align		4
.L_16:
        /*0048*/ 	.byte	0x04, 0x17
        /*004a*/ 	.short	(.L_18 - .L_17)
.L_17:
        /*004c*/ 	.word	0x00000000
        /*0050*/ 	.short	0x000c
        /*0052*/ 	.short	0x0040
        /*0054*/ 	.byte	0x00, 0xf5, 0x21, 0x00


	//----- nvinfo : EIATTR_KPARAM_INFO
	.align		4
.L_18:
        /*0058*/ 	.byte	0x04, 0x17
        /*005a*/ 	.short	(.L_20 - .L_19)
.L_19:
        /*005c*/ 	.word	0x00000000
        /*0060*/ 	.short	0x000b
        /*0062*/ 	.short	0x0038
        /*0064*/ 	.byte	0x00, 0xf5, 0x21, 0x00


	//----- nvinfo : EIATTR_KPARAM_INFO
	.align		4
.L_20:
        /*0068*/ 	.byte	0x04, 0x17
        /*006a*/ 	.short	(.L_22 - .L_21)
.L_21:
        /*006c*/ 	.word	0x00000000
        /*0070*/ 	.short	0x000a
        /*0072*/ 	.short	0x0030
        /*0074*/ 	.byte	0x00, 0xf5, 0x21, 0x00


	//----- nvinfo : EIATTR_KPARAM_INFO
	.align		4
.L_22:
        /*0078*/ 	.byte	0x04, 0x17
        /*007a*/ 	.short	(.L_24 - .L_23)
.L_23:
        /*007c*/ 	.word	0x00000000
        /*0080*/ 	.short	0x0009
        /*0082*/ 	.short	0x0028
        /*0084*/ 	.byte	0x00, 0xf5, 0x21, 0x00


	//----- nvinfo : EIATTR_KPARAM_INFO
	.align		4
.L_24:
        /*0088*/ 	.byte	0x04, 0x17
        /*008a*/ 	.short	(.L_26 - .L_25)
.L_25:
        /*008c*/ 	.word	0x00000000
        /*0090*/ 	.short	0x0008
        /*0092*/ 	.short	0x0020
        /*0094*/ 	.byte	0x00, 0xf0, 0x11, 0x00


	//----- nvinfo : EIATTR_KPARAM_INFO
	.align		4
.L_26:
        /*0098*/ 	.byte	0x04, 0x17
        /*009a*/ 	.short	(.L_28 - .L_27)
.L_27:
        /*009c*/ 	.word	0x00000000
        /*00a0*/ 	.short	0x0007
        /*00a2*/ 	.short	0x001c
        /*00a4*/ 	.byte	0x00, 0xf0, 0x11, 0x00


	//----- nvinfo : EIATTR_KPARAM_INFO
	.align		4
.L_28:
        /*00a8*/ 	.byte	0x04, 0x17
        /*00aa*/ 	.short	(.L_30 - .L_29)
.L_29:
        /*00ac*/ 	.word	0x00000000
        /*00b0*/ 	.short	0x0006
        /*00b2*/ 	.short	0x0018
        /*00b4*/ 	.byte	0x00, 0xf0, 0x11, 0x00


	//----- nvinfo : EIATTR_KPARAM_INFO
	.align		4
.L_30:
        /*00b8*/ 	.byte	0x04, 0x17
        /*00ba*/ 	.short	(.L_32 - .L_31)
.L_31:
        /*00bc*/ 	.word	0x00000000
        /*00c0*/ 	.short	0x0005
        /*00c2*/ 	.short	0x0014
        /*00c4*/ 	.byte	0x00, 0xf0, 0x11, 0x00


	//----- nvinfo : EIATTR_KPARAM_INFO
	.align		4
.L_32:
        /*00c8*/ 	.byte	0x04, 0x17
        /*00ca*/ 	.short	(.L_34 - .L_33)
.L_33:
        /*00cc*/ 	.word	0x00000000
        /*00d0*/ 	.short	0x0004
        /*00d2*/ 	.short	0x0010
        /*00d4*/ 	.byte	0x00, 0xf0, 0x11, 0x00


	//----- nvinfo : EIATTR_KPARAM_INFO
	.align		4
.L_34:
        /*00d8*/ 	.byte	0x04, 0x17
        /*00da*/ 	.short	(.L_36 - .L_35)
.L_35:
        /*00dc*/ 	.word	0x00000000
        /*00e0*/ 	.short	0x0003
        /*00e2*/ 	.short	0x000c
        /*00e4*/ 	.byte	0x00, 0xf0, 0x11, 0x00


	//----- nvinfo : EIATTR_KPARAM_INFO
	.align		4
.L_36:
        /*00e8*/ 	.byte	0x04, 0x17
        /*00ea*/ 	.short	(.L_38 - .L_37)
.L_37:
        /*00ec*/ 	.word	0x00000000
        /*00f0*/ 	.short	0x0002
        /*00f2*/ 	.short	0x0008
        /*00f4*/ 	.byte	0x00, 0xf0, 0x11, 0x00


	//----- nvinfo : EIATTR_KPARAM_INFO
	.align		4
.L_38:
        /*00f8*/ 	.byte	0x04, 0x17
        /*00fa*/ 	.short	(.L_40 - .L_39)
.L_39:
        /*00fc*/ 	.word	0x00000000
        /*0100*/ 	.short	0x0001
        /*0102*/ 	.short	0x0004
        /*0104*/ 	.byte	0x00, 0xf0, 0x11, 0x00


	//----- nvinfo : EIATTR_KPARAM_INFO
	.align		4
.L_40:
        /*0108*/ 	.byte	0x04, 0x17
        /*010a*/ 	.short	(.L_42 - .L_41)
.L_41:
        /*010c*/ 	.word	0x00000000
        /*0110*/ 	.short	0x0000
        /*0112*/ 	.short	0x0000
        /*0114*/ 	.byte	0x00, 0xf0, 0x11, 0x00


	//----- nvinfo : EIATTR_SPARSE_MMA_MASK
	.align		4
.L_42:
        /*0118*/ 	.byte	0x03, 0x50
        /*011a*/ 	.short	0x0000


	//----- nvinfo : EIATTR_MAXREG_COUNT
	.align		4
        /*011c*/ 	.byte	0x03, 0x1b
        /*011e*/ 	.short	0x00ff


	//----- nvinfo : EIATTR_NUM_BARRIERS
	.align		4
        /*0120*/ 	.byte	0x02, 0x4c
        /*0122*/ 	.byte	0x01
	.zero		1


	//----- nvinfo : EIATTR_MERCURY_ISA_VERSION
	.align		4
        /*0124*/ 	.byte	0x03, 0x5f
        /*0126*/ 	.short	0x0101


	//----- nvinfo : EIATTR_VRC_CTA_INIT_COUNT
	.align		4
        /*0128*/ 	.byte	0x02, 0x4a
	.zero		1
	.zero		1


	//----- nvinfo : EIATTR_EXIT_INSTR_OFFSETS
	.align		4
        /*012c*/ 	.byte	0x04, 0x1c
        /*012e*/ 	.short	(.L_44 - .L_43)


	//   ....[0]....
.L_43:
        /*0130*/ 	.word	0x00000070


	//   ....[1]....
        /*0134*/ 	.word	0x00000bb0


	//   ....[2]....
        /*0138*/ 	.word	0x00000c10


	//   ....[3]....
        /*013c*/ 	.word	0x00003320


	//   ....[4]....
        /*0140*/ 	.word	0x00004150


	//----- nvinfo : EIATTR_CRS_STACK_SIZE
	.align		4
.L_44:
        /*0144*/ 	.byte	0x04, 0x1e
        /*0146*/ 	.short	(.L_46 - .L_45)
.L_45:
        /*0148*/ 	.word	0x00000000


	//----- nvinfo : EIATTR_CBANK_PARAM_SIZE
	.align		4
.L_46:
        /*014c*/ 	.byte	0x03, 0x19
        /*014e*/ 	.short	0x0068


	//----- nvinfo : EIATTR_PARAM_CBANK
	.align		4
        /*0150*/ 	.byte	0x04, 0x0a
        /*0152*/ 	.short	(.L_48 - .L_47)
	.align		4
.L_47:
        /*0154*/ 	.word	index@(.nv.constant0._Z26get_bev_gt_bbox_gpu_kerneliiiiiiiifPKfS0_PKiS0_PiPfS3_S3_)
        /*0158*/ 	.short	0x0380
        /*015a*/ 	.short	0x0068


	//----- nvinfo : EIATTR_SW_WAR
	.align		4
.L_48:
        /*015c*/ 	.byte	0x04, 0x36
        /*015e*/ 	.short	(.L_50 - .L_49)
.L_49:
        /*0160*/ 	.word	0x00000008
.L_50:


//--------------------- .nv.callgraph             --------------------------
	.section	.nv.callgraph,"",@"SHT_CUDA_CALLGRAPH"
	.align	4
	.sectionentsize	8
	.align		4
        /*0000*/ 	.word	0x00000000
	.align		4
        /*0004*/ 	.word	0xffffffff
	.align		4
        /*0008*/ 	.word	0x00000000
	.align		4
        /*000c*/ 	.word	0xfffffffe
	.align		4
        /*0010*/ 	.word	0x00000000
	.align		4
        /*0014*/ 	.word	0xfffffffd
	.align		4
        /*0018*/ 	.word	0x00000000
	.align		4
        /*001c*/ 	.word	0xfffffffc


//--------------------- .nv.constant4             --------------------------
	.section	.nv.constant4,"a",@progbits
	.align	8
	.align		8
.nv.constant4:
        /*0000*/ 	.dword	__cudart_i2opi_f


//--------------------- .text._Z26get_bev_gt_bbox_gpu_kerneliiiiiiiifPKfS0_PKiS0_PiPfS3_S3_ --------------------------
	.section	.text._Z26get_bev_gt_bbox_gpu_kerneliiiiiiiifPKfS0_PKiS0_PiPfS3_S3_,"ax",@progbits
	.align	128
        .global         _Z26get_bev_gt_bbox_gpu_kerneliiiiiiiifPKfS0_PKiS0_PiPfS3_S3_
        .type           _Z26get_bev_gt_bbox_gpu_kerneliiiiiiiifPKfS0_PKiS0_PiPfS3_S3_,@function
        .size           _Z26get_bev_gt_bbox_gpu_kerneliiiiiiiifPKfS0_PKiS0_PiPfS3_S3_,(.L_x_41 - _Z26get_bev_gt_bbox_gpu_kerneliiiiiiiifPKfS0_PKiS0_PiPfS3_S3_)
        .other          _Z26get_bev_gt_bbox_gpu_kerneliiiiiiiifPKfS0_PKiS0_PiPfS3_S3_,@"STO_CUDA_ENTRY STV_DEFAULT"
_Z26get_bev_gt_bbox_gpu_kerneliiiiiiiifPKfS0_PKiS0_PiPfS3_S3_:
.text._Z26get_bev_gt_bbox_gpu_kerneliiiiiiiifPKfS0_PKiS0_PiPfS3_S3_:
[----:B------:R-:W-:Y:S08]  /*0000*/  LDC R1, c[0x0][0x37c] ;  /* 0x0000df00ff017b82 */ /* 0x000ff00000000800 */
[----:B------:R-:W0:Y:S08]  /*0010*/  LDC.64 R2, c[0x0][0x380] ;  /* 0x0000e000ff027b82 */ /* 0x000e300000000a00 */
[----:B------:R-:W0:Y:S02]  /*0020*/  LDC.64 R4, c[0x0][0x388] ;  /* 0x0000e200ff047b82 */ /* 0x000e240000000a00 */
[----:B0-----:R-:W-:-:S04]  /*0030*/  IMAD R0, R4, R2, RZ ;  /* 0x0000000204007224 */ /* 0x001fc800078e02ff */
[----:B------:R-:W-:-:S05]  /*0040*/  IMAD R0, R0, R5, RZ ;  /* 0x0000000500007224 */ /* 0x000fca00078e02ff */
[----:B------:R-:W-:-:S04]  /*0050*/  VIMNMX R0, PT, PT, R0, R3, PT ;  /* 0x0000000300007248 */ /* 0x000fc80003fe0100 */
[----:B------:R-:W-:-:S13]  /*0060*/  ISETP.GE.AND P0, PT, R0, 0x1, PT ;  /* 0x000000010000780c */ /* 0x000fda0003f06270 */
[----:B------:R-:W-:Y:S05]  /*0070*/  @!P0 EXIT ;  /* 0x000000000000894d */ /* 0x000fea0003800000 */
[----:B------:R-:W0:Y:S01]  /*0080*/  S2R R0, SR_TID.X ;  /* 0x0000000000007919 */ /* 0x000e220000002100 */
[----:B------:R-:W0:Y:S01]  /*0090*/  S2UR UR6, SR_CTAID.X ;  /* 0x00000000000679c3 */ /* 0x000e220000002500 */
[----:B------:R-:W1:Y:S01]  /*00a0*/  LDCU.64 UR12, c[0x0][0x358] ;  /* 0x00006b00ff0c77ac */ /* 0x000e620008000a00 */
[----:B------:R-:W-:Y:S01]  /*00b0*/  BSSY.RECONVERGENT B0, `(.L_x_0) ;  /* 0x00000ad000007945 */ /* 0x000fe20003800200 */
[----:B0-----:R-:W-:-:S13]  /*00c0*/  LOP3.LUT P0, RZ, R0, UR6, RZ, 0xfc, !PT ;  /* 0x0000000600ff7c12 */ /* 0x001fda000f80fcff */
[----:B-1----:R-:W-:Y:S05]  /*00d0*/  @P0 BRA `(.L_x_1) ;  /* 0x0000000800a80947 */ /* 0x002fea0003800000 */
[----:B------:R-:W0:Y:S01]  /*00e0*/  LDC.64 R6, c[0x0][0x3c8] ;  /* 0x0000f200ff067b82 */ /* 0x000e220000000a00 */
[----:B------:R-:W-:Y:S01]  /*00f0*/  ISETP.GE.AND P0, PT, R2, 0x2, PT ;  /* 0x000000020200780c */ /* 0x000fe20003f06270 */
[----:B0-----:R0:W-:-:S12]  /*0100*/  STG.E desc[UR12][R6.64], RZ ;  /* 0x000000ff06007986 */ /* 0x0011d8000c10190c */
[----:B------:R-:W-:Y:S05]  /*0110*/  @!P0 BRA `(.L_x_1) ;  /* 0x0000000800988947 */ /* 0x000fea0003800000 */
[C---:B------:R-:W-:Y:S02]  /*0120*/  VIADD R0, R2.reuse, 0xfffffffe ;  /* 0xfffffffe02007836 */ /* 0x040fe40000000000 */
[----:B------:R-:W-:-:S03]  /*0130*/  VIADD R3, R2, 0xffffffff ;  /* 0xffffffff02037836 */ /* 0x000fc60000000000 */
[----:B------:R-:W-:Y:S01]  /*0140*/  ISETP.GE.U32.AND P0, PT, R0, 0xf, PT ;  /* 0x0000000f0000780c */ /* 0x000fe20003f06070 */
[----:B------:R-:W-:Y:S01]  /*0150*/  HFMA2 R0, -RZ, RZ, 0, 5.9604644775390625e-08 ;  /* 0x00000001ff007431 */ /* 0x000fe200000001ff */
[----:B------:R-:W-:-:S11]  /*0160*/  LOP3.LUT R12, R3, 0xf, RZ, 0xc0, !PT ;  /* 0x0000000f030c7812 */ /* 0x000fd600078ec0ff */
[----:B------:R-:W-:Y:S05]  /*0170*/  @!P0 BRA `(.L_x_2) ;  /* 0x0000000000f08947 */ /* 0x000fea0003800000 */
[----:B------:R-:W-:Y:S01]  /*0180*/  LOP3.LUT R0, R3, 0xfffffff0, RZ, 0xc0, !PT ;  /* 0xfffffff003007812 */ /* 0x000fe200078ec0ff */
[----:B------:R-:W-:-:S07]  /*0190*/  IMAD.MOV.U32 R5, RZ, RZ, 0x1 ;  /* 0x00000001ff057424 */ /* 0x000fce00078e00ff */
.L_x_3:
[----:B0---4-:R-:W0:Y:S08]  /*01a0*/  LDC.64 R6, c[0x0][0x3c8] ;  /* 0x0000f200ff067b82 */ /* 0x011e300000000a00 */
[----:B------:R-:W1:Y:S01]  /*01b0*/  LDC.64 R8, c[0x0][0x3b8] ;  /* 0x0000ee00ff087b82 */ /* 0x000e620000000a00 */
[----:B0-----:R-:W-:-:S05]  /*01c0*/  IMAD.WIDE.U32 R6, R5, 0x4, R6 ;  /* 0x0000000405067825 */ /* 0x001fca00078e0006 */
[----:B------:R-:W2:Y:S01]  /*01d0*/  LDG.E R10, desc[UR12][R6.64+-0x4] ;  /* 0xfffffc0c060a7981 */ /* 0x000ea2000c1e1900 */
[----:B-1----:R-:W-:-:S05]  /*01e0*/  IMAD.WIDE.U32 R8, R5, 0x4, R8 ;  /* 0x0000000405087825 */ /* 0x002fca00078e0008 */
[----:B------:R-:W2:Y:S02]  /*01f0*/  LDG.E R11, desc[UR12][R8.64+-0x4] ;  /* 0xfffffc0c080b7981 */ /* 0x000ea4000c1e1900 */
[----:B--2---:R-:W-:-:S05]  /*0200*/  IMAD.IADD R11, R10, 0x1, R11 ;  /* 0x000000010a0b7824 */ /* 0x004fca00078e020b */
[----:B------:R0:W-:Y:S04]  /*0210*/  STG.E desc[UR12][R6.64], R11 ;  /* 0x0000000b06007986 */ /* 0x0001e8000c10190c */
[----:B------:R-:W2:Y:S02]  /*0220*/  LDG.E R10, desc[UR12][R8.64] ;  /* 0x0000000c080a7981 */ /* 0x000ea4000c1e1900 */
[----:B--2---:R-:W-:-:S05]  /*0230*/  IADD3 R13, PT, PT, R11, R10, RZ ;  /* 0x0000000a0b0d7210 */ /* 0x004fca0007ffe0ff */
[----:B------:R1:W-:Y:S04]  /*0240*/  STG.E desc[UR12][R6.64+0x4], R13 ;  /* 0x0000040d06007986 */ /* 0x0003e8000c10190c */
[----:B------:R-:W2:Y:S02]  /*0250*/  LDG.E R10, desc[UR12][R8.64+0x4] ;  /* 0x0000040c080a7981 */ /* 0x000ea4000c1e1900 */
[----:B--2---:R-:W-:-:S05]  /*0260*/  IMAD.IADD R15, R13, 0x1, R10 ;  /* 0x000000010d0f7824 */ /* 0x004fca00078e020a */
[----:B------:R2:W-:Y:S04]  /*0270*/  STG.E desc[UR12][R6.64+0x8], R15 ;  /* 0x0000080f06007986 */ /* 0x0005e8000c10190c */
[----:B------:R-:W3:Y:S02]  /*0280*/  LDG.E R10, desc[UR12][R8.64+0x8] ;  /* 0x0000080c080a7981 */ /* 0x000ee4000c1e1900 */
[----:B---3--:R-:W-:-:S05]  /*0290*/  IMAD.IADD R17, R15, 0x1, R10 ;  /* 0x000000010f117824 */ /* 0x008fca00078e020a */
[----:B------:R3:W-:Y:S04]  /*02a0*/  STG.E desc[UR12][R6.64+0xc], R17 ;  /* 0x00000c1106007986 */ /* 0x0007e8000c10190c */
[----:B------:R-:W0:Y:S02]  /*02b0*/  LDG.E R10, desc[UR12][R8.64+0xc] ;  /* 0x00000c0c080a7981 */ /* 0x000e24000c1e1900 */
[----:B0-----:R-:W-:-:S05]  /*02c0*/  IADD3 R11, PT, PT, R17, R10, RZ ;  /* 0x0000000a110b7210 */ /* 0x001fca0007ffe0ff */
[----:B------:R0:W-:Y:S04]  /*02d0*/  STG.E desc[UR12][R6.64+0x10], R11 ;  /* 0x0000100b06007986 */ /* 0x0001e8000c10190c */
[----:B------:R-:W1:Y:S02]  /*02e0*/  LDG.E R10, desc[UR12][R8.64+0x10] ;  /* 0x0000100c080a7981 */ /* 0x000e64000c1e1900 */
[----:B-1----:R-:W-:-:S05]  /*02f0*/  IMAD.IADD R13, R11, 0x1, R10 ;  /* 0x000000010b0d7824 */ /* 0x002fca00078e020a */
[----:B------:R1:W-:Y:S04]  /*0300*/  STG.E desc[UR12][R6.64+0x14], R13 ;  /* 0x0000140d06007986 */ /* 0x0003e8000c10190c */
[----:B------:R-:W2:Y:S02]  /*0310*/  LDG.E R10, desc[UR12][R8.64+0x14] ;  /* 0x0000140c080a7981 */ /* 0x000ea4000c1e1900 */
[----:B--2---:R-:W-:-:S05]  /*0320*/  IMAD.IADD R15, R13, 0x1, R10 ;  /* 0x000000010d0f7824 */ /* 0x004fca00078e020a */
[----:B------:R2:W-:Y:S04]  /*0330*/  STG.E desc[UR12][R6.64+0x18], R15 ;  /* 0x0000180f06007986 */ /* 0x0005e8000c10190c */
[----:B------:R-:W3:Y:S02]  /*0340*/  LDG.E R10, desc[UR12][R8.64+0x18] ;  /* 0x0000180c080a7981 */ /* 0x000ee4000c1e1900 */
[----:B---3--:R-:W-:-:S05]  /*0350*/  IADD3 R17, PT, PT, R15, R10, RZ ;  /* 0x0000000a0f117210 */ /* 0x008fca0007ffe0ff */
[----:B------:R3:W-:Y:S04]  /*0360*/  STG.E desc[UR12][R6.64+0x1c], R17 ;  /* 0x00001c1106007986 */ /* 0x0007e8000c10190c */
[----:B------:R-:W0:Y:S02]  /*0370*/  LDG.E R10, desc[UR12][R8.64+0x1c] ;  /* 0x00001c0c080a7981 */ /* 0x000e24000c1e1900 */
[----:B0-----:R-:W-:-:S05]  /*0380*/  IMAD.IADD R11, R17, 0x1, R10 ;  /* 0x00000001110b7824 */ /* 0x001fca00078e020a */
[----:B------:R0:W-:Y:S04]  /*0390*/  STG.E desc[UR12][R6.64+0x20], R11 ;  /* 0x0000200b06007986 */ /* 0x0001e8000c10190c */
[----:B------:R-:W1:Y:S02]  /*03a0*/  LDG.E R10, desc[UR12][R8.64+0x20] ;  /* 0x0000200c080a7981 */ /* 0x000e64000c1e1900 */
[----:B-1----:R-:W-:-:S05]  /*03b0*/  IMAD.IADD R13, R11, 0x1, R10 ;  /* 0x000000010b0d7824 */ /* 0x002fca00078e020a */
[----:B------:R1:W-:Y:S04]  /*03c0*/  STG.E desc[UR12][R6.64+0x24], R13 ;  /* 0x0000240d06007986 */ /* 0x0003e8000c10190c */
[----:B------:R-:W2:Y:S02]  /*03d0*/  LDG.E R10, desc[UR12][R8.64+0x24] ;  /* 0x0000240c080a7981 */ /* 0x000ea4000c1e1900 */
[----:B--2---:R-:W-:-:S05]  /*03e0*/  IADD3 R15, PT, PT, R13, R10, RZ ;  /* 0x0000000a0d0f7210 */ /* 0x004fca0007ffe0ff */
[----:B------:R2:W-:Y:S04]  /*03f0*/  STG.E desc[UR12][R6.64+0x28], R15 ;  /* 0x0000280f06007986 */ /* 0x0005e8000c10190c */
[----:B------:R-:W3:Y:S02]  /*0400*/  LDG.E R10, desc[UR12][R8.64+0x28] ;  /* 0x0000280c080a7981 */ /* 0x000ee4000c1e1900 */
[----:B---3--:R-:W-:-:S05]  /*0410*/  IMAD.IADD R17, R15, 0x1, R10 ;  /* 0x000000010f117824 */ /* 0x008fca00078e020a */
[----:B------:R3:W-:Y:S04]  /*0420*/  STG.E desc[UR12][R6.64+0x2c], R17 ;  /* 0x00002c1106007986 */ /* 0x0007e8000c10190c */
[----:B------:R-:W0:Y:S02]  /*0430*/  LDG.E R10, desc[UR12][R8.64+0x2c] ;  /* 0x00002c0c080a7981 */ /* 0x000e24000c1e1900 */
[----:B0-----:R-:W-:-:S05]  /*0440*/  IMAD.IADD R11, R17, 0x1, R10 ;  /* 0x00000001110b7824 */ /* 0x001fca00078e020a */
[----:B------:R4:W-:Y:S04]  /*0450*/  STG.E desc[UR12][R6.64+0x30], R11 ;  /* 0x0000300b06007986 */ /* 0x0009e8000c10190c */
[----:B------:R-:W1:Y:S02]  /*0460*/  LDG.E R10, desc[UR12][R8.64+0x30] ;  /* 0x0000300c080a7981 */ /* 0x000e64000c1e1900 */
[----:B-1----:R-:W-:-:S05]  /*0470*/  IADD3 R13, PT, PT, R11, R10, RZ ;  /* 0x0000000a0b0d7210 */ /* 0x002fca0007ffe0ff */
[----:B------:R4:W-:Y:S04]  /*0480*/  STG.E desc[UR12][R6.64+0x34], R13 ;  /* 0x0000340d06007986 */ /* 0x0009e8000c10190c */
[----:B------:R-:W2:Y:S02]  /*0490*/  LDG.E R10, desc[UR12][R8.64+0x34] ;  /* 0x0000340c080a7981 */ /* 0x000ea4000c1e1900 */
[----:B--2---:R-:W-:-:S05]  /*04a0*/  IMAD.IADD R15, R13, 0x1, R10 ;  /* 0x000000010d0f7824 */ /* 0x004fca00078e020a */
[----:B------:R4:W-:Y:S04]  /*04b0*/  STG.E desc[UR12][R6.64+0x38], R15 ;  /* 0x0000380f06007986 */ /* 0x0009e8000c10190c */
[----:B------:R-:W3:Y:S01]  /*04c0*/  LDG.E R10, desc[UR12][R8.64+0x38] ;  /* 0x0000380c080a7981 */ /* 0x000ee2000c1e1900 */
[----:B------:R-:W-:-:S04]  /*04d0*/  IADD3 R19, PT, PT, R5, 0xf, RZ ;  /* 0x0000000f05137810 */ /* 0x000fc80007ffe0ff */
[----:B------:R-:W-:Y:S01]  /*04e0*/  ISETP.NE.AND P0, PT, R19, R0, PT ;  /* 0x000000001300720c */ /* 0x000fe20003f05270 */
[----:B------:R-:W-:Y:S02]  /*04f0*/  VIADD R5, R5, 0x10 ;  /* 0x0000001005057836 */ /* 0x000fe40000000000 */
[----:B---3--:R-:W-:-:S05]  /*0500*/  IMAD.IADD R17, R15, 0x1, R10 ;  /* 0x000000010f117824 */ /* 0x008fca00078e020a */
[----:B------:R4:W-:Y:S05]  /*0510*/  STG.E desc[UR12][R6.64+0x3c], R17 ;  /* 0x00003c1106007986 */ /* 0x0009ea000c10190c */
[----:B------:R-:W-:Y:S05]  /*0520*/  @P0 BRA `(.L_x_3) ;  /* 0xfffffffc001c0947 */ /* 0x000fea000383ffff */
[----:B------:R-:W-:-:S07]  /*0530*/  IMAD.MOV.U32 R0, RZ, RZ, R5 ;  /* 0x000000ffff007224 */ /* 0x000fce00078e0005 */
.L_x_2:
[----:B------:R-:W-:-:S13]  /*0540*/  ISETP.NE.AND P0, PT, R12, RZ, PT ;  /* 0x000000ff0c00720c */ /* 0x000fda0003f05270 */
[----:B------:R-:W-:Y:S05]  /*0550*/  @!P0 BRA `(.L_x_1) ;  /* 0x0000000400888947 */ /* 0x000fea0003800000 */
[----:B------:R-:W-:Y:S02]  /*0560*/  ISETP.GE.U32.AND P0, PT, R12, 0x8, PT ;  /* 0x000000080c00780c */ /* 0x000fe40003f06070 */
[----:B------:R-:W-:-:S04]  /*0570*/  LOP3.LUT R22, R3, 0x7, RZ, 0xc0, !PT ;  /* 0x0000000703167812 */ /* 0x000fc800078ec0ff */
[----:B------:R-:W-:-:S07]  /*0580*/  ISETP.NE.AND P1, PT, R22, RZ, PT ;  /* 0x000000ff1600720c */ /* 0x000fce0003f25270 */
[----:B------:R-:W-:Y:S06]  /*0590*/  @!P0 BRA `(.L_x_4) ;  /* 0x0000000000c48947 */ /* 0x000fec0003800000 */
[----:B------:R-:W1:Y:S08]  /*05a0*/  LDC.64 R8, c[0x0][0x3b8] ;  /* 0x0000ee00ff087b82 */ /* 0x000e700000000a00 */
[----:B----4-:R-:W2:Y:S01]  /*05b0*/  LDC.64 R12, c[0x0][0x3c8] ;  /* 0x0000f200ff0c7b82 */ /* 0x010ea20000000a00 */
[----:B-1----:R-:W-:-:S05]  /*05c0*/  IMAD.WIDE R8, R0, 0x4, R8 ;  /* 0x0000000400087825 */ /* 0x002fca00078e0208 */
[----:B------:R-:W3:Y:S01]  /*05d0*/  LDG.E R14, desc[UR12][R8.64+-0x4] ;  /* 0xfffffc0c080e7981 */ /* 0x000ee2000c1e1900 */
[----:B--2---:R-:W-:-:S05]  /*05e0*/  IMAD.WIDE R10, R0, 0x4, R12 ;  /* 0x00000004000a7825 */ /* 0x004fca00078e020c */
[----:B------:R-:W3:Y:S01]  /*05f0*/  LDG.E R5, desc[UR12][R10.64+-0x4] ;  /* 0xfffffc0c0a057981 */ /* 0x000ee2000c1e1900 */
[----:B0-----:R-:W-:Y:S01]  /*0600*/  IMAD.WIDE.U32 R6, R0, 0x4, R12 ;  /* 0x0000000400067825 */ /* 0x001fe200078e000c */
[----:B---3--:R-:W-:-:S05]  /*0610*/  IADD3 R5, PT, PT, R5, R14, RZ ;  /* 0x0000000e05057210 */ /* 0x008fca0007ffe0ff */
[----:B------:R0:W-:Y:S04]  /*0620*/  STG.E desc[UR12][R6.64], R5 ;  /* 0x0000000506007986 */ /* 0x0001e8000c10190c */
[----:B------:R-:W2:Y:S01]  /*0630*/  LDG.E R16, desc[UR12][R8.64] ;  /* 0x0000000c08107981 */ /* 0x000ea2000c1e1900 */
[----:B------:R-:W-:-:S04]  /*0640*/  VIADD R15, R0, 0x1 ;  /* 0x00000001000f7836 */ /* 0x000fc80000000000 */
[----:B------:R-:W-:-:S04]  /*0650*/  IMAD.WIDE.U32 R14, R15, 0x4, R12 ;  /* 0x000000040f0e7825 */ /* 0x000fc800078e000c */
[----:B--2---:R-:W-:-:S05]  /*0660*/  IMAD.IADD R21, R5, 0x1, R16 ;  /* 0x0000000105157824 */ /* 0x004fca00078e0210 */
[----:B------:R1:W-:Y:S04]  /*0670*/  STG.E desc[UR12][R14.64], R21 ;  /* 0x000000150e007986 */ /* 0x0003e8000c10190c */
[----:B------:R-:W2:Y:S04]  /*0680*/  LDG.E R18, desc[UR12][R10.64+0x4] ;  /* 0x0000040c0a127981 */ /* 0x000ea8000c1e1900 */
[----:B------:R-:W2:Y:S01]  /*0690*/  LDG.E R19, desc[UR12][R8.64+0x4] ;  /* 0x0000040c08137981 */ /* 0x000ea2000c1e1900 */
[----:B------:R-:W-:-:S05]  /*06a0*/  IADD3 R17, PT, PT, R0, 0x2, RZ ;  /* 0x0000000200117810 */ /* 0x000fca0007ffe0ff */
[----:B------:R-:W-:-:S04]  /*06b0*/  IMAD.WIDE.U32 R16, R17, 0x4, R12 ;  /* 0x0000000411107825 */ /* 0x000fc800078e000c */
[----:B--2---:R-:W-:-:S05]  /*06c0*/  IMAD.IADD R23, R18, 0x1, R19 ;  /* 0x0000000112177824 */ /* 0x004fca00078e0213 */
[----:B------:R2:W-:Y:S04]  /*06d0*/  STG.E desc[UR12][R16.64], R23 ;  /* 0x0000001710007986 */ /* 0x0005e8000c10190c */
[----:B0-----:R-:W3:Y:S04]  /*06e0*/  LDG.E R5, desc[UR12][R10.64+0x8] ;  /* 0x0000080c0a057981 */ /* 0x001ee8000c1e1900 */
[----:B------:R-:W3:Y:S01]  /*06f0*/  LDG.E R20, desc[UR12][R8.64+0x8] ;  /* 0x0000080c08147981 */ /* 0x000ee2000c1e1900 */
[----:B------:R-:W-:-:S04]  /*0700*/  VIADD R19, R0, 0x3 ;  /* 0x0000000300137836 */ /* 0x000fc80000000000 */
[----:B------:R-:W-:Y:S01]  /*0710*/  IMAD.WIDE.U32 R18, R19, 0x4, R12 ;  /* 0x0000000413127825 */ /* 0x000fe200078e000c */
[----:B---3--:R-:W-:-:S05]  /*0720*/  IADD3 R5, PT, PT, R5, R20, RZ ;  /* 0x0000001405057210 */ /* 0x008fca0007ffe0ff */
[----:B------:R0:W-:Y:S04]  /*0730*/  STG.E desc[UR12][R18.64], R5 ;  /* 0x0000000512007986 */ /* 0x0001e8000c10190c */
[----:B------:R-:W3:Y:S04]  /*0740*/  LDG.E R20, desc[UR12][R10.64+0xc] ;  /* 0x00000c0c0a147981 */ /* 0x000ee8000c1e1900 */
[----:B-1----:R-:W3:Y:S01]  /*0750*/  LDG.E R21, desc[UR12][R8.64+0xc] ;  /* 0x00000c0c08157981 */ /* 0x002ee2000c1e1900 */
[----:B------:R-:W-:-:S04]  /*0760*/  VIADD R15, R0, 0x4 ;  /* 0x00000004000f7836 */ /* 0x000fc80000000000 */
[----:B------:R-:W-:-:S04]  /*0770*/  IMAD.WIDE.U32 R14, R15, 0x4, R12 ;  /* 0x000000040f0e7825 */ /* 0x000fc800078e000c */
[----:B---3--:R-:W-:-:S05]  /*0780*/  IMAD.IADD R21, R20, 0x1, R21 ;  /* 0x0000000114157824 */ /* 0x008fca00078e0215 */
[----:B------:R1:W-:Y:S04]  /*0790*/  STG.E desc[UR12][R14.64], R21 ;  /* 0x000000150e007986 */ /* 0x0003e8000c10190c */
[----:B------:R-:W3:Y:S04]  /*07a0*/  LDG.E R20, desc[UR12][R10.64+0x10] ;  /* 0x0000100c0a147981 */ /* 0x000ee8000c1e1900 */
[----:B--2---:R-:W3:Y:S01]  /*07b0*/  LDG.E R23, desc[UR12][R8.64+0x10] ;  /* 0x0000100c08177981 */ /* 0x004ee2000c1e1900 */
[----:B------:R-:W-:-:S05]  /*07c0*/  IADD3 R17, PT, PT, R0, 0x5, RZ ;  /* 0x0000000500117810 */ /* 0x000fca0007ffe0ff */
[----:B------:R-:W-:-:S04]  /*07d0*/  IMAD.WIDE.U32 R16, R17, 0x4, R12 ;  /* 0x0000000411107825 */ /* 0x000fc800078e000c */
[----:B---3--:R-:W-:-:S05]  /*07e0*/  IMAD.IADD R23, R20, 0x1, R23 ;  /* 0x0000000114177824 */ /* 0x008fca00078e0217 */
        /* <DEDUP_REMOVED lines=9> */
[----:B------:R-:W-:Y:S02]  /*0880*/  VIADD R0, R0, 0x8 ;  /* 0x0000000800007836 */ /* 0x000fe40000000000 */
[----:B---3--:R-:W-:-:S05]  /*0890*/  IMAD.IADD R5, R5, 0x1, R14 ;  /* 0x0000000105057824 */ /* 0x008fca00078e020e */
[----:B------:R2:W-:Y:S02]  /*08a0*/  STG.E desc[UR12][R6.64+0x1c], R5 ;  /* 0x00001c0506007986 */ /* 0x0005e4000c10190c */
.L_x_4:
[----:B------:R-:W-:Y:S05]  /*08b0*/  @!P1 BRA `(.L_x_1) ;  /* 0x0000000000b09947 */ /* 0x000fea0003800000 */
[----:B------:R-:W-:Y:S02]  /*08c0*/  ISETP.GE.U32.AND P0, PT, R22, 0x4, PT ;  /* 0x000000041600780c */ /* 0x000fe40003f06070 */
[----:B------:R-:W-:-:S04]  /*08d0*/  LOP3.LUT R3, R3, 0x3, RZ, 0xc0, !PT ;  /* 0x0000000303037812 */ /* 0x000fc800078ec0ff */
[----:B------:R-:W-:-:S07]  /*08e0*/  ISETP.NE.AND P1, PT, R3, RZ, PT ;  /* 0x000000ff0300720c */ /* 0x000fce0003f25270 */
[----:B------:R-:W-:Y:S06]  /*08f0*/  @!P0 BRA `(.L_x_5) ;  /* 0x0000000000648947 */ /* 0x000fec0003800000 */
[----:B0-2-4-:R-:W0:Y:S08]  /*0900*/  LDC.64 R6, c[0x0][0x3b8] ;  /* 0x0000ee00ff067b82 */ /* 0x015e300000000a00 */
[----:B------:R-:W1:Y:S01]  /*0910*/  LDC.64 R8, c[0x0][0x3c8] ;  /* 0x0000f200ff087b82 */ /* 0x000e620000000a00 */
[----:B0-----:R-:W-:-:S05]  /*0920*/  IMAD.WIDE R12, R0, 0x4, R6 ;  /* 0x00000004000c7825 */ /* 0x001fca00078e0206 */
[----:B------:R-:W2:Y:S01]  /*0930*/  LDG.E R14, desc[UR12][R12.64+-0x4] ;  /* 0xfffffc0c0c0e7981 */ /* 0x000ea2000c1e1900 */
[----:B-1----:R-:W-:-:S05]  /*0940*/  IMAD.WIDE R10, R0, 0x4, R8 ;  /* 0x00000004000a7825 */ /* 0x002fca00078e0208 */
[----:B------:R-:W2:Y:S01]  /*0950*/  LDG.E R5, desc[UR12][R10.64+-0x4] ;  /* 0xfffffc0c0a057981 */ /* 0x000ea2000c1e1900 */
[----:B------:R-:W-:Y:S01]  /*0960*/  IMAD.WIDE.U32 R6, R0, 0x4, R8 ;  /* 0x0000000400067825 */ /* 0x000fe200078e0008 */
[----:B--2---:R-:W-:-:S05]  /*0970*/  IADD3 R5, PT, PT, R5, R14, RZ ;  /* 0x0000000e05057210 */ /* 0x004fca0007ffe0ff */
        /* <DEDUP_REMOVED lines=12> */
[----:B0-----:R-:W2:Y:S04]  /*0a40*/  LDG.E R5, desc[UR12][R10.64+0x8] ;  /* 0x0000080c0a057981 */ /* 0x001ea8000c1e1900 */
[----:B------:R-:W2:Y:S01]  /*0a50*/  LDG.E R16, desc[UR12][R12.64+0x8] ;  /* 0x0000080c0c107981 */ /* 0x000ea2000c1e1900 */
[----:B------:R-:W-:Y:S01]  /*0a60*/  IADD3 R0, PT, PT, R0, 0x4, RZ ;  /* 0x0000000400007810 */ /* 0x000fe20007ffe0ff */
[----:B--2---:R-:W-:-:S05]  /*0a70*/  IMAD.IADD R5, R5, 0x1, R16 ;  /* 0x0000000105057824 */ /* 0x004fca00078e0210 */
[----:B------:R1:W-:Y:S02]  /*0a80*/  STG.E desc[UR12][R6.64+0xc], R5 ;  /* 0x00000c0506007986 */ /* 0x0003e4000c10190c */
.L_x_5:
[----:B------:R-:W-:Y:S05]  /*0a90*/  @!P1 BRA `(.L_x_1) ;  /* 0x0000000000389947 */ /* 0x000fea0003800000 */
[----:B-1--4-:R-:W1:Y:S01]  /*0aa0*/  LDC.64 R14, c[0x0][0x3b8] ;  /* 0x0000ee00ff0e7b82 */ /* 0x012e620000000a00 */
[----:B------:R-:W-:-:S07]  /*0ab0*/  UMOV UR4, URZ ;  /* 0x000000ff00047c82 */ /* 0x000fce0008000000 */
[----:B--2---:R-:W2:Y:S02]  /*0ac0*/  LDC.64 R12, c[0x0][0x3c8] ;  /* 0x0000f200ff0c7b82 */ /* 0x004ea40000000a00 */
.L_x_6:
[----:B0-2---:R-:W-:-:S04]  /*0ad0*/  IMAD.WIDE R6, R0, 0x4, R12 ;  /* 0x0000000400067825 */ /* 0x005fc800078e020c */
[C---:B-1----:R-:W-:Y:S02]  /*0ae0*/  IMAD.WIDE R8, R0.reuse, 0x4, R14 ;  /* 0x0000000400087825 */ /* 0x042fe400078e020e */
[----:B------:R-:W2:Y:S04]  /*0af0*/  LDG.E R6, desc[UR12][R6.64+-0x4] ;  /* 0xfffffc0c06067981 */ /* 0x000ea8000c1e1900 */
[----:B------:R-:W2:Y:S01]  /*0b00*/  LDG.E R9, desc[UR12][R8.64+-0x4] ;  /* 0xfffffc0c08097981 */ /* 0x000ea2000c1e1900 */
[----:B---3--:R-:W-:Y:S01]  /*0b10*/  IMAD.WIDE.U32 R10, R0, 0x4, R12 ;  /* 0x00000004000a7825 */ /* 0x008fe200078e000c */
[----:B------:R-:W-:-:S03]  /*0b20*/  UIADD3 UR4, UPT, UPT, UR4, 0x1, URZ ;  /* 0x0000000104047890 */ /* 0x000fc6000fffe0ff */
[----:B------:R-:W-:-:S03]  /*0b30*/  VIADD R0, R0, 0x1 ;  /* 0x0000000100007836 */ /* 0x000fc60000000000 */
[----:B------:R-:W-:Y:S01]  /*0b40*/  ISETP.NE.AND P0, PT, R3, UR4, PT ;  /* 0x0000000403007c0c */ /* 0x000fe2000bf05270 */
[----:B--2---:R-:W-:-:S05]  /*0b50*/  IMAD.IADD R5, R6, 0x1, R9 ;  /* 0x0000000106057824 */ /* 0x004fca00078e0209 */
[----:B------:R3:W-:Y:S07]  /*0b60*/  STG.E desc[UR12][R10.64], R5 ;  /* 0x000000050a007986 */ /* 0x0007ee000c10190c */
[----:B------:R-:W-:Y:S05]  /*0b70*/  @P0 BRA `(.L_x_6) ;  /* 0xfffffffc00d40947 */ /* 0x000fea000383ffff */
.L_x_1:
[----:B------:R-:W-:Y:S05]  /*0b80*/  BSYNC.RECONVERGENT B0 ;  /* 0x0000000000007941 */ /* 0x000fea0003800200 */
.L_x_0:
[----:B------:R-:W-:Y:S01]  /*0b90*/  BAR.SYNC.DEFER_BLOCKING 0x0 ;  /* 0x0000000000007b1d */ /* 0x000fe20000010000 */
[----:B------:R-:W-:-:S13]  /*0ba0*/  ISETP.LE.AND P0, PT, R2, UR6, PT ;  /* 0x0000000602007c0c */ /* 0x000fda000bf03270 */
[----:B------:R-:W-:Y:S05]  /*0bb0*/  @P0 EXIT ;  /* 0x000000000000094d */ /* 0x000fea0003800000 */
[----:B------:R-:W5:Y:S01]  /*0bc0*/  LDCU UR7, c[0x0][0x390] ;  /* 0x00007200ff0777ac */ /* 0x000f620008000800 */
[----:B------:R-:W0:Y:S01]  /*0bd0*/  LDCU UR9, c[0x0][0x360] ;  /* 0x00006c00ff0977ac */ /* 0x000e220008000800 */
[----:B------:R-:W0:Y:S01]  /*0be0*/  LDCU UR10, c[0x0][0x370] ;  /* 0x00006e00ff0a77ac */ /* 0x000e220008000800 */
[----:B-----5:R-:W-:-:S06]  /*0bf0*/  UISETP.GE.AND UP0, UPT, UR7, 0x1, UPT ;  /* 0x000000010700788c */ /* 0x020fcc000bf06270 */
[----:B------:R-:W-:-:S13]  /*0c00*/  PLOP3.LUT P0, PT, PT, PT, UP0, 0x80, 0x8 ;  /* 0x000000000008781c */ /* 0x000fda0003f0f008 */
[----:B0-----:R-:W-:Y:S05]  /*0c10*/  @!P0 EXIT ;  /* 0x000000000000894d */ /* 0x001fea0003800000 */
[----:B------:R-:W-:Y:S01]  /*0c20*/  ISETP.GE.AND P0, PT, R4, 0x1, PT ;  /* 0x000000010400780c */ /* 0x000fe20003f06270 */
[----:B------:R-:W-:-:S12]  /*0c30*/  UIMAD UR11, UR7, 0x7, URZ ;  /* 0x00000007070b78a4 */ /* 0x000fd8000f8e02ff */
[----:B------:R-:W-:Y:S05]  /*0c40*/  @!P0 BRA `(.L_x_7) ;  /* 0x0000002400b88947 */ /* 0x000fea0003800000 */
[----:B------:R-:W0:Y:S01]  /*0c50*/  LDC R3, c[0x0][0x3a0] ;  /* 0x0000e800ff037b82 */ /* 0x000e220000000800 */
[----:B------:R-:W5:Y:S02]  /*0c60*/  LDCU.64 UR4, c[0x0][0x398] ;  /* 0x00007300ff0477ac */ /* 0x000f640008000a00 */
[----:B-----5:R-:W-:Y:S02]  /*0c70*/  I2FP.F32.S32 R0, UR5 ;  /* 0x0000000500007c45 */ /* 0x020fe40008201400 */
[----:B------:R-:W-:Y:S01]  /*0c80*/  I2FP.F32.S32 R2, UR4 ;  /* 0x0000000400027c45 */ /* 0x000fe20008201400 */
[----:B0-----:R-:W-:-:S07]  /*0c90*/  FADD R3, R3, 1 ;  /* 0x3f80000003037421 */ /* 0x001fce0000000000 */
.L_x_31:
[----:B------:R-:W0:Y:S02]  /*0ca0*/  LDCU.64 UR4, c[0x0][0x3b8] ;  /* 0x00007700ff0477ac */ /* 0x000e240008000a00 */
[----:B0-----:R-:W-:-:S06]  /*0cb0*/  UIMAD.WIDE UR4, UR6, 0x4, UR4 ;  /* 0x00000004060478a5 */ /* 0x001fcc000f8e0204 */
[----:B------:R-:W-:Y:S01]  /*0cc0*/  MOV R4, UR4 ;  /* 0x0000000400047c02 */ /* 0x000fe20008000f00 */
[----:B-123--:R-:W-:-:S05]  /*0cd0*/  IMAD.U32 R5, RZ, RZ, UR5 ;  /* 0x00000005ff057e24 */ /* 0x00efca000f8e00ff */
[----:B------:R-:W2:Y:S01]  /*0ce0*/  LDG.E R4, desc[UR12][R4.64] ;  /* 0x0000000c04047981 */ /* 0x000ea2000c1e1900 */
[----:B------:R-:W-:Y:S01]  /*0cf0*/  BSSY.RECONVERGENT B0, `(.L_x_8) ;  /* 0x000025d000007945 */ /* 0x000fe20003800200 */
[----:B----4-:R-:W2:Y:S02]  /*0d00*/  S2R R7, SR_TID.X ;  /* 0x0000000000077919 */ /* 0x010ea40000002100 */
[----:B--2---:R-:W-:-:S13]  /*0d10*/  ISETP.GE.AND P0, PT, R7, R4, PT ;  /* 0x000000040700720c */ /* 0x004fda0003f06270 */
[----:B------:R-:W-:Y:S05]  /*0d20*/  @P0 BRA `(.L_x_9) ;  /* 0x0000002400640947 */ /* 0x000fea0003800000 */
[----:B------:R-:W0:Y:S01]  /*0d30*/  LDC.64 R22, c[0x0][0x3c8] ;  /* 0x0000f200ff167b82 */ /* 0x000e220000000a00 */
[----:B------:R-:W-:Y:S01]  /*0d40*/  IMAD.U32 R5, RZ, RZ, UR6 ;  /* 0x00000006ff057e24 */ /* 0x000fe2000f8e00ff */
[----:B------:R-:W-:-:S03]  /*0d50*/  MOV R4, R7 ;  /* 0x0000000700047202 */ /* 0x000fc60000000f00 */
[----:B0-----:R-:W-:-:S07]  /*0d60*/  IMAD.WIDE R22, R5, 0x4, R22 ;  /* 0x0000000405167825 */ /* 0x001fce00078e0216 */
.L_x_30:
[----:B-1----:R-:W-:-:S07]  /*0d70*/  IMAD.MOV.U32 R5, RZ, RZ, RZ ;  /* 0x000000ffff057224 */ /* 0x002fce00078e00ff */
.L_x_29:
[----:B-----5:R-:W2:Y:S01]  /*0d80*/  LDG.E R7, desc[UR12][R22.64] ;  /* 0x0000000c16077981 */ /* 0x020ea2000c1e1900 */
[----:B------:R-:W0:Y:S01]  /*0d90*/  LDCU UR7, c[0x0][0x390] ;  /* 0x00007200ff0777ac */ /* 0x000e220008000800 */
[----:B-1----:R-:W1:Y:S01]  /*0da0*/  LDC.64 R12, c[0x0][0x3c0] ;  /* 0x0000f000ff0c7b82 */ /* 0x002e620000000a00 */
[----:B------:R-:W-:Y:S01]  /*0db0*/  IMAD.MOV.U32 R21, RZ, RZ, 0x3dcccccd ;  /* 0x3dcccccdff157424 */ /* 0x000fe200078e00ff */
[----:B------:R-:W3:Y:S06]  /*0dc0*/  LDCU.64 UR4, c[0x0][0x390] ;  /* 0x00007200ff0477ac */ /* 0x000eec0008000a00 */
[----:B------:R-:W4:Y:S08]  /*0dd0*/  LDC.64 R8, c[0x0][0x3a8] ;  /* 0x0000ea00ff087b82 */ /* 0x000f300000000a00 */
[----:B------:R-:W4:Y:S01]  /*0de0*/  LDC.64 R10, c[0x0][0x3d0] ;  /* 0x0000f400ff0a7b82 */ /* 0x000f220000000a00 */
[----:B0-----:R-:W-:-:S04]  /*0df0*/  IMAD R6, R4, UR7, RZ ;  /* 0x0000000704067c24 */ /* 0x001fc8000f8e02ff */
[----:B------:R-:W-:Y:S02]  /*0e00*/  IMAD.IADD R6, R6, 0x1, R5 ;  /* 0x0000000106067824 */ /* 0x000fe400078e0205 */
[----:B---3--:R-:W-:Y:S02]  /*0e10*/  IMAD R15, R5, UR5, RZ ;  /* 0x00000005050f7c24 */ /* 0x008fe4000f8e02ff */
[----:B------:R-:W-:Y:S02]  /*0e20*/  IMAD R24, R6, 0x7, RZ ;  /* 0x0000000706187824 */ /* 0x000fe400078e02ff */
[----:B-1----:R-:W-:Y:S01]  /*0e30*/  IMAD.WIDE R14, R15, 0x4, R12 ;  /* 0x000000040f0e7825 */ /* 0x002fe200078e020c */
[----:B--2---:R-:W-:-:S03]  /*0e40*/  IADD3 R17, PT, PT, R7, R4, RZ ;  /* 0x0000000407117210 */ /* 0x004fc60007ffe0ff */
[----:B------:R-:W-:Y:S02]  /*0e50*/  IMAD R7, R7, UR11, R24 ;  /* 0x0000000b07077c24 */ /* 0x000fe4000f8e0218 */
[----:B------:R-:W-:-:S04]  /*0e60*/  IMAD.SHL.U32 R17, R17, 0x2, RZ ;  /* 0x0000000211117824 */ /* 0x000fc800078e00ff */
[----:B----4-:R-:W-:-:S04]  /*0e70*/  IMAD.WIDE R12, R17, 0x4, R8 ;  /* 0x00000004110c7825 */ /* 0x010fc800078e0208 */
[----:B------:R-:W-:Y:S01]  /*0e80*/  IMAD.WIDE R16, R7, 0x4, R10 ;  /* 0x0000000407107825 */ /* 0x000fe200078e020a */
[----:B------:R-:W5:Y:S04]  /*0e90*/  LDG.E R8, desc[UR12][R12.64] ;  /* 0x0000000c0c087981 */ /* 0x000f68000c1e1900 */
[----:B------:R-:W5:Y:S04]  /*0ea0*/  LDG.E R7, desc[UR12][R14.64+0xc] ;  /* 0x00000c0c0e077981 */ /* 0x000f68000c1e1900 */
[----:B------:R0:W5:Y:S04]  /*0eb0*/  LDG.E R9, desc[UR12][R12.64+0x4] ;  /* 0x0000040c0c097981 */ /* 0x000168000c1e1900 */
[----:B------:R1:W-:Y:S04]  /*0ec0*/  STG.E desc[UR12][R16.64], R21 ;  /* 0x0000001510007986 */ /* 0x0003e8000c10190c */
[----:B------:R-:W2:Y:S01]  /*0ed0*/  LDG.E R18, desc[UR12][R22.64] ;  /* 0x0000000c16127981 */ /* 0x000ea2000c1e1900 */
[C---:B------:R-:W-:Y:S01]  /*0ee0*/  IADD3 R19, PT, PT, R24.reuse, 0x1, RZ ;  /* 0x0000000118137810 */ /* 0x040fe20007ffe0ff */
[----:B------:R-:W-:Y:S01]  /*0ef0*/  VIADD R25, R24, 0x2 ;  /* 0x0000000218197836 */ /* 0x000fe20000000000 */
[----:B0-----:R-:W0:Y:S03]  /*0f00*/  LDC.64 R12, c[0x0][0x3d8] ;  /* 0x0000f600ff0c7b82 */ /* 0x001e260000000a00 */
[----:B--2---:R-:W-:-:S04]  /*0f10*/  IMAD R19, R18, UR11, R19 ;  /* 0x0000000b12137c24 */ /* 0x004fc8000f8e0213 */
[----:B------:R-:W-:-:S05]  /*0f20*/  IMAD.WIDE R18, R19, 0x4, R10 ;  /* 0x0000000413127825 */ /* 0x000fca00078e020a */
[----:B------:R2:W-:Y:S04]  /*0f30*/  STG.E desc[UR12][R18.64], R21 ;  /* 0x0000001512007986 */ /* 0x0005e8000c10190c */
[----:B------:R-:W3:Y:S02]  /*0f40*/  LDG.E R20, desc[UR12][R22.64] ;  /* 0x0000000c16147981 */ /* 0x000ee4000c1e1900 */
[----:B---3--:R-:W-:-:S04]  /*0f50*/  IMAD R15, R20, UR11, R25 ;  /* 0x0000000b140f7c24 */ /* 0x008fc8000f8e0219 */
[----:B------:R-:W-:-:S05]  /*0f60*/  IMAD.WIDE R10, R15, 0x4, R10 ;  /* 0x000000040f0a7825 */ /* 0x000fca00078e020a */
[----:B------:R3:W-:Y:S04]  /*0f70*/  STG.E desc[UR12][R10.64], R21 ;  /* 0x000000150a007986 */ /* 0x0007e8000c10190c */
[----:B------:R-:W4:Y:S02]  /*0f80*/  LDG.E R15, desc[UR12][R22.64] ;  /* 0x0000000c160f7981 */ /* 0x000f24000c1e1900 */
[----:B----4-:R-:W-:-:S04]  /*0f90*/  IMAD R15, R15, UR4, R6 ;  /* 0x000000040f0f7c24 */ /* 0x010fc8000f8e0206 */
[----:B0-----:R-:W-:Y:S02]  /*0fa0*/  IMAD.WIDE R12, R15, 0x4, R12 ;  /* 0x000000040f0c7825 */ /* 0x001fe400078e020c */
[----:B------:R-:W0:Y:S03]  /*0fb0*/  LDC.64 R14, c[0x0][0x3e0] ;  /* 0x0000f800ff0e7b82 */ /* 0x000e260000000a00 */
[----:B------:R4:W-:Y:S04]  /*0fc0*/  STG.E desc[UR12][R12.64], RZ ;  /* 0x000000ff0c007986 */ /* 0x0009e8000c10190c */
[----:B-1----:R-:W4:Y:S01]  /*0fd0*/  LDG.E R17, desc[UR12][R22.64] ;  /* 0x0000000c16117981 */ /* 0x002f22000c1e1900 */
[----:B--2---:R-:W-:Y:S01]  /*0fe0*/  IMAD.MOV.U32 R19, RZ, RZ, -0x1 ;  /* 0xffffffffff137424 */ /* 0x004fe200078e00ff */
[----:B------:R-:W-:-:S04]  /*0ff0*/  IADD3 R5, PT, PT, R5, 0x1, RZ ;  /* 0x0000000105057810 */ /* 0x000fc80007ffe0ff */
[----:B------:R-:W-:Y:S01]  /*1000*/  ISETP.NE.AND P0, PT, R5, UR4, PT ;  /* 0x0000000405007c0c */ /* 0x000fe2000bf05270 */
[----:B---3--:R-:W-:-:S03]  /*1010*/  IMAD.MOV.U32 R10, RZ, RZ, RZ ;  /* 0x000000ffff0a7224 */ /* 0x008fc600078e00ff */
[----:B------:R-:W-:Y:S01]  /*1020*/  P2R R42, PR, RZ, 0x1 ;  /* 0x00000001ff2a7803 */ /* 0x000fe20000000000 */
[----:B----4-:R-:W-:-:S04]  /*1030*/  IMAD R17, R17, UR4, R6 ;  /* 0x0000000411117c24 */ /* 0x010fc8000f8e0206 */
[----:B0-----:R-:W-:-:S05]  /*1040*/  IMAD.WIDE R14, R17, 0x4, R14 ;  /* 0x00000004110e7825 */ /* 0x001fca00078e020e */
[----:B------:R0:W-:Y:S02]  /*1050*/  STG.E desc[UR12][R14.64], R19 ;  /* 0x000000130e007986 */ /* 0x0001e4000c10190c */
.L_x_28:
[----:B-1----:R-:W1:Y:S01]  /*1060*/  LDCU.64 UR4, c[0x0][0x388] ;  /* 0x00007100ff0477ac */ /* 0x002e620008000a00 */
[----:B------:R-:W2:Y:S01]  /*1070*/  LDC.64 R34, c[0x0][0x3b0] ;  /* 0x0000ec00ff227b82 */ /* 0x000ea20000000a00 */
[----:B-1----:R-:W-:-:S04]  /*1080*/  IMAD.U32 R11, RZ, RZ, UR4 ;  /* 0x00000004ff0b7e24 */ /* 0x002fc8000f8e00ff */
[----:B------:R-:W-:-:S04]  /*1090*/  IMAD R11, R11, UR6, R10 ;  /* 0x000000060b0b7c24 */ /* 0x000fc8000f8e020a */
[----:B------:R-:W-:-:S04]  /*10a0*/  IMAD R13, R11, UR5, RZ ;  /* 0x000000050b0d7c24 */ /* 0x000fc8000f8e02ff */
[----:B--2---:R-:W-:-:S05]  /*10b0*/  IMAD.WIDE R34, R13, 0x4, R34 ;  /* 0x000000040d227825 */ /* 0x004fca00078e0222 */
[----:B------:R-:W2:Y:S04]  /*10c0*/  LDG.E R12, desc[UR12][R34.64+0x4] ;  /* 0x0000040c220c7981 */ /* 0x000ea8000c1e1900 */
[----:B------:R-:W2:Y:S04]  /*10d0*/  LDG.E R13, desc[UR12][R34.64+0x8] ;  /* 0x0000080c220d7981 */ /* 0x000ea8000c1e1900 */
[----:B0-----:R-:W3:Y:S01]  /*10e0*/  LDG.E R14, desc[UR12][R34.64] ;  /* 0x0000000c220e7981 */ /* 0x001ee2000c1e1900 */
[----:B------:R-:W-:-:S04]  /*10f0*/  IADD3 R10, PT, PT, R10, 0x1, RZ ;  /* 0x000000010a0a7810 */ /* 0x000fc80007ffe0ff */
[----:B------:R-:W-:-:S04]  /*1100*/  ISETP.NE.AND P1, PT, R10, UR4, PT ;  /* 0x000000040a007c0c */ /* 0x000fc8000bf25270 */
[----:B------:R-:W-:Y:S01]  /*1110*/  P2R R41, PR, RZ, 0x2 ;  /* 0x00000002ff297803 */ /* 0x000fe20000000000 */
[----:B--2---:R-:W-:-:S04]  /*1120*/  FMUL R15, R12, R13 ;  /* 0x0000000d0c0f7220 */ /* 0x004fc80000400000 */
[----:B---3--:R-:W-:-:S05]  /*1130*/  FMUL R15, R14, R15 ;  /* 0x0000000f0e0f7220 */ /* 0x008fca0000400000 */
[----:B------:R-:W-:-:S13]  /*1140*/  FSETP.GT.AND P0, PT, R15, RZ, PT ;  /* 0x000000ff0f00720b */ /* 0x000fda0003f04000 */
[----:B------:R-:W-:Y:S05]  /*1150*/  @!P0 BRA `(.L_x_10) ;  /* 0x0000002000248947 */ /* 0x000fea0003800000 */
[----:B------:R-:W2:Y:S04]  /*1160*/  LDG.E R15, desc[UR12][R34.64+0x18] ;  /* 0x0000180c220f7981 */ /* 0x000ea8000c1e1900 */
[----:B------:R-:W3:Y:S04]  /*1170*/  LDG.E R17, desc[UR12][R34.64+0xc] ;  /* 0x00000c0c22117981 */ /* 0x000ee8000c1e1900 */
[----:B------:R-:W4:Y:S04]  /*1180*/  LDG.E R16, desc[UR12][R34.64+0x10] ;  /* 0x0000100c22107981 */ /* 0x000f28000c1e1900 */
[----:B------:R0:W5:Y:S04]  /*1190*/  LDG.E R18, desc[UR12][R34.64+0x14] ;  /* 0x0000140c22127981 */ /* 0x000168000c1e1900 */
[----:B------:R0:W5:Y:S04]  /*11a0*/  LDG.E R19, desc[UR12][R34.64+0x1c] ;  /* 0x00001c0c22137981 */ /* 0x000168000c1e1900 */
[----:B------:R0:W5:Y:S01]  /*11b0*/  LDG.E R21, desc[UR12][R34.64+0x20] ;  /* 0x0000200c22157981 */ /* 0x000162000c1e1900 */
[C---:B--2---:R-:W-:Y:S01]  /*11c0*/  FMUL R40, R15.reuse, 0.63661974668502807617 ;  /* 0x3f22f9830f287820 */ /* 0x044fe20000400000 */
[----:B------:R-:W-:Y:S01]  /*11d0*/  FSETP.GE.AND P0, PT, |R15|, 105615, PT ;  /* 0x47ce47800f00780b */ /* 0x000fe20003f06200 */
[----:B---3-5:R-:W-:-:S03]  /*11e0*/  FADD R24, R8, -R17 ;  /* 0x8000001108187221 */ /* 0x028fc60000000000 */
[----:B------:R-:W-:Y:S01]  /*11f0*/  P2R R33, PR, RZ, 0x1 ;  /* 0x00000001ff217803 */ /* 0x000fe20000000000 */
[----:B------:R-:W1:Y:S02]  /*1200*/  F2I.NTZ R40, R40 ;  /* 0x0000002800287305 */ /* 0x000e640000203100 */
[----:B-1----:R-:W-:Y:S01]  /*1210*/  I2FP.F32.S32 R20, R40 ;  /* 0x0000002800147245 */ /* 0x002fe20000201400 */
[----:B------:R-:W-:-:S04]  /*1220*/  IMAD.MOV.U32 R26, RZ, RZ, R40 ;  /* 0x000000ffff1a7224 */ /* 0x000fc800078e0028 */
[----:B------:R-:W-:-:S04]  /*1230*/  FFMA R25, R20, -1.5707962512969970703, R15 ;  /* 0xbfc90fda14197823 */ /* 0x000fc8000000000f */
[----:B------:R-:W-:-:S04]  /*1240*/  FFMA R25, R20, -7.5497894158615963534e-08, R25 ;  /* 0xb3a2216814197823 */ /* 0x000fc80000000019 */
[----:B------:R-:W-:Y:S01]  /*1250*/  FFMA R20, R20, -5.3903029534742383927e-15, R25 ;  /* 0xa7c234c514147823 */ /* 0x000fe20000000019 */
[----:B----4-:R-:W-:-:S03]  /*1260*/  FADD R25, R9, -R16 ;  /* 0x8000001009197221 */ /* 0x010fc60000000000 */
[----:B------:R-:W-:Y:S01]  /*1270*/  IMAD.MOV.U32 R39, RZ, RZ, R20 ;  /* 0x000000ffff277224 */ /* 0x000fe200078e0014 */
[----:B0-----:R-:W-:Y:S06]  /*1280*/  @!P0 BRA `(.L_x_11) ;  /* 0x0000000400748947 */ /* 0x001fec0003800000 */
[----:B------:R-:W-:-:S13]  /*1290*/  FSETP.NEU.AND P0, PT, |R15|, +INF , PT ;  /* 0x7f8000000f00780b */ /* 0x000fda0003f0d200 */
[----:B------:R-:W-:Y:S05]  /*12a0*/  @!P0 BRA `(.L_x_12) ;  /* 0x0000000400648947 */ /* 0x000fea0003800000 */
[----:B------:R-:W0:Y:S01]  /*12b0*/  LDCU.64 UR4, c[0x4][URZ] ;  /* 0x01000000ff0477ac */ /* 0x000e220008000a00 */
[----:B------:R-:W-:Y:S01]  /*12c0*/  SHF.L.U32 R38, R15, 0x8, RZ ;  /* 0x000000080f267819 */ /* 0x000fe200000006ff */
[----:B------:R-:W-:Y:S01]  /*12d0*/  HFMA2 R40, -RZ, RZ, 0, 0 ;  /* 0x00000000ff287431 */ /* 0x000fe200000001ff */
[----:B------:R-:W-:Y:S01]  /*12e0*/  CS2R R36, SRZ ;  /* 0x0000000000247805 */ /* 0x000fe2000001ff00 */
[----:B------:R-:W-:Y:S01]  /*12f0*/  IMAD.MOV.U32 R39, RZ, RZ, RZ ;  /* 0x000000ffff277224 */ /* 0x000fe200078e00ff */
[----:B------:R-:W-:Y:S01]  /*1300*/  LOP3.LUT R38, R38, 0x80000000, RZ, 0xfc, !PT ;  /* 0x8000000026267812 */ /* 0x000fe200078efcff */
[----:B0-----:R-:W-:Y:S02]  /*1310*/  IMAD.U32 R34, RZ, RZ, UR4 ;  /* 0x00000004ff227e24 */ /* 0x001fe4000f8e00ff */
[----:B------:R-:W-:-:S07]  /*1320*/  IMAD.U32 R35, RZ, RZ, UR5 ;  /* 0x00000005ff237e24 */ /* 0x000fce000f8e00ff */
.L_x_13:
[----:B------:R-:W2:Y:S01]  /*1330*/  LDG.E.CONSTANT R45, desc[UR12][R34.64] ;  /* 0x0000000c222d7981 */ /* 0x000ea2000c1e9900 */
[C---:B------:R-:W-:Y:S01]  /*1340*/  ISETP.EQ.AND P1, PT, R39.reuse, 0xc, PT ;  /* 0x0000000c2700780c */ /* 0x040fe20003f22270 */
[----:B------:R-:W-:Y:S01]  /*1350*/  VIADD R36, R36, 0x1 ;  /* 0x0000000124247836 */ /* 0x000fe20000000000 */
[C---:B------:R-:W-:Y:S02]  /*1360*/  ISETP.EQ.AND P2, PT, R39.reuse, RZ, PT ;  /* 0x000000ff2700720c */ /* 0x040fe40003f42270 */
[----:B------:R-:W-:Y:S01]  /*1370*/  ISETP.EQ.AND P3, PT, R39, 0x4, PT ;  /* 0x000000042700780c */ /* 0x000fe20003f62270 */
[----:B--2---:R-:W-:-:S03]  /*1380*/  IMAD.WIDE.U32 R44, R45, R38, RZ ;  /* 0x000000262d2c7225 */ /* 0x004fc600078e00ff */
[----:B------:R-:W-:-:S07]  /*1390*/  IADD3 R43, P0, PT, R44, R40, RZ ;  /* 0x000000282c2b7210 */ /* 0x000fce0007f1e0ff */
[----:B------:R-:W-:Y:S01]  /*13a0*/  @P2 MOV R27, R43 ;  /* 0x0000002b001b2202 */ /* 0x000fe20000000f00 */
[----:B------:R-:W-:Y:S01]  /*13b0*/  IMAD.X R40, R45, 0x1, R37, P0 ;  /* 0x000000012d287824 */ /* 0x000fe200000e0625 */
[C---:B------:R-:W-:Y:S01]  /*13c0*/  ISETP.EQ.AND P0, PT, R39.reuse, 0x8, PT ;  /* 0x000000082700780c */ /* 0x040fe20003f02270 */
[--C-:B------:R-:W-:Y:S01]  /*13d0*/  @P1 IMAD.MOV.U32 R30, RZ, RZ, R43.reuse ;  /* 0x000000ffff1e1224 */ /* 0x100fe200078e002b */
[----:B------:R-:W-:Y:S01]  /*13e0*/  ISETP.NE.AND P1, PT, R36, 0x6, PT ;  /* 0x000000062400780c */ /* 0x000fe20003f25270 */
[----:B------:R-:W-:Y:S01]  /*13f0*/  @P3 IMAD.MOV.U32 R28, RZ, RZ, R43 ;  /* 0x000000ffff1c3224 */ /* 0x000fe200078e002b */
[C---:B------:R-:W-:Y:S02]  /*1400*/  ISETP.EQ.AND P2, PT, R39.reuse, 0x10, PT ;  /* 0x000000102700780c */ /* 0x040fe40003f42270 */
[C---:B------:R-:W-:Y:S01]  /*1410*/  ISETP.EQ.AND P3, PT, R39.reuse, 0x14, PT ;  /* 0x000000142700780c */ /* 0x040fe20003f62270 */
[----:B------:R-:W-:-:S06]  /*1420*/  VIADD R39, R39, 0x4 ;  /* 0x0000000427277836 */ /* 0x000fcc0000000000 */
[-C--:B------:R-:W-:Y:S02]  /*1430*/  @P0 MOV R29, R43.reuse ;  /* 0x0000002b001d0202 */ /* 0x080fe40000000f00 */
[----:B------:R-:W-:Y:S02]  /*1440*/  IADD3 R34, P0, PT, R34, 0x4, RZ ;  /* 0x0000000422227810 */ /* 0x000fe40007f1e0ff */
[----:B------:R-:W-:Y:S02]  /*1450*/  @P2 IMAD.MOV.U32 R31, RZ, RZ, R43 ;  /* 0x000000ffff1f2224 */ /* 0x000fe400078e002b */
[----:B------:R-:W-:Y:S02]  /*1460*/  @P3 MOV R32, R43 ;  /* 0x0000002b00203202 */ /* 0x000fe40000000f00 */
[----:B------:R-:W-:Y:S01]  /*1470*/  IADD3.X R35, PT, PT, RZ, R35, RZ, P0, !PT ;  /* 0x00000023ff237210 */ /* 0x000fe200007fe4ff */
[----:B------:R-:W-:Y:S06]  /*1480*/  @P1 BRA `(.L_x_13) ;  /* 0xfffffffc00a81947 */ /* 0x000fec000383ffff */
[----:B------:R-:W-:-:S04]  /*1490*/  SHF.R.U32.HI R34, RZ, 0x17, R15 ;  /* 0x00000017ff227819 */ /* 0x000fc8000001160f */
[C---:B------:R-:W-:Y:S02]  /*14a0*/  LOP3.LUT R35, R34.reuse, 0xe0, RZ, 0xc0, !PT ;  /* 0x000000e022237812 */ /* 0x040fe400078ec0ff */
[----:B------:R-:W-:-:S03]  /*14b0*/  LOP3.LUT P6, RZ, R34, 0x1f, RZ, 0xc0, !PT ;  /* 0x0000001f22ff7812 */ /* 0x000fc600078cc0ff */
[----:B------:R-:W-:-:S05]  /*14c0*/  VIADD R35, R35, 0xffffff80 ;  /* 0xffffff8023237836 */ /* 0x000fca0000000000 */
[----:B------:R-:W-:-:S04]  /*14d0*/  SHF.R.U32.HI R35, RZ, 0x5, R35 ;  /* 0x00000005ff237819 */ /* 0x000fc80000011623 */
[----:B------:R-:W-:-:S04]  /*14e0*/  LEA R37, -R35, RZ, 0x2 ;  /* 0x000000ff23257211 */ /* 0x000fc800078e11ff */
[C---:B------:R-:W-:Y:S02]  /*14f0*/  ISETP.EQ.AND P2, PT, R37.reuse, -0x18, PT ;  /* 0xffffffe82500780c */ /* 0x040fe40003f42270 */
[C---:B------:R-:W-:Y:S02]  /*1500*/  ISETP.EQ.AND P3, PT, R37.reuse, -0x14, PT ;  /* 0xffffffec2500780c */ /* 0x040fe40003f62270 */
[C---:B------:R-:W-:Y:S02]  /*1510*/  ISETP.EQ.AND P0, PT, R37.reuse, -0x10, PT ;  /* 0xfffffff02500780c */ /* 0x040fe40003f02270 */
[C---:B------:R-:W-:Y:S02]  /*1520*/  ISETP.EQ.AND P1, PT, R37.reuse, -0xc, PT ;  /* 0xfffffff42500780c */ /* 0x040fe40003f22270 */
[C---:B------:R-:W-:Y:S02]  /*1530*/  ISETP.EQ.AND P4, PT, R37.reuse, RZ, PT ;  /* 0x000000ff2500720c */ /* 0x040fe40003f82270 */
[----:B------:R-:W-:-:S03]  /*1540*/  ISETP.EQ.AND P5, PT, R37, 0x4, PT ;  /* 0x000000042500780c */ /* 0x000fc60003fa2270 */
[--C-:B------:R-:W-:Y:S01]  /*1550*/  @P2 IMAD.MOV.U32 R38, RZ, RZ, R27.reuse ;  /* 0x000000ffff262224 */ /* 0x100fe200078e001b */
[C---:B------:R-:W-:Y:S01]  /*1560*/  ISETP.EQ.AND P2, PT, R37.reuse, -0x8, PT ;  /* 0xfffffff82500780c */ /* 0x040fe20003f42270 */
[----:B------:R-:W-:Y:S01]  /*1570*/  @P3 IMAD.MOV.U32 R35, RZ, RZ, R27 ;  /* 0x000000ffff233224 */ /* 0x000fe200078e001b */
[-C--:B------:R-:W-:Y:S01]  /*1580*/  @P3 MOV R38, R28.reuse ;  /* 0x0000001c00263202 */ /* 0x080fe20000000f00 */
[----:B------:R-:W-:Y:S01]  /*1590*/  @P0 IMAD.MOV.U32 R38, RZ, RZ, R29 ;  /* 0x000000ffff260224 */ /* 0x000fe200078e001d */
[----:B------:R-:W-:Y:S01]  /*15a0*/  ISETP.EQ.AND P3, PT, R37, -0x4, PT ;  /* 0xfffffffc2500780c */ /* 0x000fe20003f62270 */
[----:B------:R-:W-:Y:S01]  /*15b0*/  @P1 IMAD.MOV.U32 R38, RZ, RZ, R30 ;  /* 0x000000ffff261224 */ /* 0x000fe200078e001e */
[----:B------:R-:W-:Y:S02]  /*15c0*/  @P0 MOV R35, R28 ;  /* 0x0000001c00230202 */ /* 0x000fe40000000f00 */
[----:B------:R-:W-:-:S05]  /*15d0*/  @P1 MOV R35, R29 ;  /* 0x0000001d00231202 */ /* 0x000fca0000000f00 */
[----:B------:R-:W-:Y:S01]  /*15e0*/  @P2 MOV R35, R30 ;  /* 0x0000001e00232202 */ /* 0x000fe20000000f00 */
[----:B------:R-:W-:-:S03]  /*15f0*/  @P2 IMAD.MOV.U32 R38, RZ, RZ, R31 ;  /* 0x000000ffff262224 */ /* 0x000fc600078e001f */
[----:B------:R-:W-:Y:S01]  /*1600*/  @P3 MOV R35, R31 ;  /* 0x0000001f00233202 */ /* 0x000fe20000000f00 */
[----:B------:R-:W-:Y:S01]  /*1610*/  @P3 IMAD.MOV.U32 R38, RZ, RZ, R32 ;  /* 0x000000ffff263224 */ /* 0x000fe200078e0020 */
[----:B------:R-:W-:Y:S01]  /*1620*/  @P4 MOV R35, R32 ;  /* 0x0000002000234202 */ /* 0x000fe20000000f00 */
[----:B------:R-:W-:Y:S01]  /*1630*/  @P4 IMAD.MOV.U32 R38, RZ, RZ, R40 ;  /* 0x000000ffff264224 */ /* 0x000fe200078e0028 */
[----:B------:R-:W-:Y:S01]  /*1640*/  @P5 MOV R35, R40 ;  /* 0x0000002800235202 */ /* 0x000fe20000000f00 */
[----:B------:R-:W-:Y:S06]  /*1650*/  @!P6 BRA `(.L_x_14) ;  /* 0x00000000002ce947 */ /* 0x000fec0003800000 */
[----:B------:R-:W-:Y:S01]  /*1660*/  @P0 IMAD.MOV.U32 R36, RZ, RZ, R27 ;  /* 0x000000ffff240224 */ /* 0x000fe200078e001b */
[----:B------:R-:W-:Y:S02]  /*1670*/  ISETP.EQ.AND P0, PT, R37, 0x8, PT ;  /* 0x000000082500780c */ /* 0x000fe40003f02270 */
[----:B------:R-:W-:Y:S01]  /*1680*/  @P1 MOV R36, R28 ;  /* 0x0000001c00241202 */ /* 0x000fe20000000f00 */
[----:B------:R-:W-:Y:S01]  /*1690*/  @P2 IMAD.MOV.U32 R36, RZ, RZ, R29 ;  /* 0x000000ffff242224 */ /* 0x000fe200078e001d */
[----:B------:R-:W-:Y:S01]  /*16a0*/  @P3 MOV R36, R30 ;  /* 0x0000001e00243202 */ /* 0x000fe20000000f00 */
[----:B------:R-:W-:Y:S01]  /*16b0*/  @P4 IMAD.MOV.U32 R36, RZ, RZ, R31 ;  /* 0x000000ffff244224 */ /* 0x000fe200078e001f */
[----:B------:R-:W-:Y:S02]  /*16c0*/  @P5 MOV R36, R32 ;  /* 0x0000002000245202 */ /* 0x000fe40000000f00 */
[----:B------:R-:W-:-:S04]  /*16d0*/  LOP3.LUT R34, R34, 0x1f, RZ, 0xc0, !PT ;  /* 0x0000001f22227812 */ /* 0x000fc800078ec0ff */
[----:B------:R-:W-:Y:S01]  /*16e0*/  SHF.L.W.U32.HI R38, R35, R34, R38 ;  /* 0x0000002223267219 */ /* 0x000fe20000010e26 */
[----:B------:R-:W-:-:S05]  /*16f0*/  @P0 IMAD.MOV.U32 R36, RZ, RZ, R40 ;  /* 0x000000ffff240224 */ /* 0x000fca00078e0028 */
[----:B------:R-:W-:-:S07]  /*1700*/  SHF.L.W.U32.HI R35, R36, R34, R35 ;  /* 0x0000002224237219 */ /* 0x000fce0000010e23 */
.L_x_14:
[C---:B------:R-:W-:Y:S01]  /*1710*/  SHF.L.W.U32.HI R40, R35.reuse, 0x2, R38 ;  /* 0x0000000223287819 */ /* 0x040fe20000010e26 */
[----:B------:R-:W-:Y:S01]  /*1720*/  UMOV UR4, 0x54442d19 ;  /* 0x54442d1900047882 */ /* 0x000fe20000000000 */
[----:B------:R-:W-:Y:S01]  /*1730*/  SHF.L.U32 R35, R35, 0x2, RZ ;  /* 0x0000000223237819 */ /* 0x000fe200000006ff */
[----:B------:R-:W-:Y:S01]  /*1740*/  UMOV UR5, 0x3bf921fb ;  /* 0x3bf921fb00057882 */ /* 0x000fe20000000000 */
[----:B------:R-:W-:Y:S02]  /*1750*/  SHF.R.S32.HI R36, RZ, 0x1f, R40 ;  /* 0x0000001fff247819 */ /* 0x000fe40000011428 */
[----:B------:R-:W-:Y:S02]  /*1760*/  SHF.R.U32.HI R39, RZ, 0x1e, R38 ;  /* 0x0000001eff277819 */ /* 0x000fe40000011626 */
[C---:B------:R-:W-:Y:S02]  /*1770*/  LOP3.LUT R34, R36.reuse, R35, RZ, 0x3c, !PT ;  /* 0x0000002324227212 */ /* 0x040fe400078e3cff */
[----:B------:R-:W-:-:S02]  /*1780*/  LOP3.LUT R35, R36, R40, RZ, 0x3c, !PT ;  /* 0x0000002824237212 */ /* 0x000fc400078e3cff */
[----:B------:R-:W-:Y:S02]  /*1790*/  ISETP.GE.AND P0, PT, R15, RZ, PT ;  /* 0x000000ff0f00720c */ /* 0x000fe40003f06270 */
[C---:B------:R-:W-:Y:S02]  /*17a0*/  LOP3.LUT R38, R40.reuse, R15, RZ, 0x3c, !PT ;  /* 0x0000000f28267212 */ /* 0x040fe400078e3cff */
[----:B------:R-:W0:Y:S01]  /*17b0*/  I2F.F64.S64 R34, R34 ;  /* 0x0000002200227312 */ /* 0x000e220000301c00 */
[----:B------:R-:W-:Y:S02]  /*17c0*/  LEA.HI R40, R40, R39, RZ, 0x1 ;  /* 0x0000002728287211 */ /* 0x000fe400078f08ff */
[----:B------:R-:W-:-:S03]  /*17d0*/  ISETP.GE.AND P1, PT, R38, RZ, PT ;  /* 0x000000ff2600720c */ /* 0x000fc60003f26270 */
[----:B------:R-:W-:-:S05]  /*17e0*/  IMAD.MOV R38, RZ, RZ, -R40 ;  /* 0x000000ffff267224 */ /* 0x000fca00078e0a28 */
[----:B------:R-:W-:Y:S01]  /*17f0*/  @!P0 MOV R40, R38 ;  /* 0x0000002600288202 */ /* 0x000fe20000000f00 */
[----:B0-----:R-:W-:-:S10]  /*1800*/  DMUL R36, R34, UR4 ;  /* 0x0000000422247c28 */ /* 0x001fd40008000000 */
[----:B------:R-:W0:Y:S02]  /*1810*/  F2F.F32.F64 R36, R36 ;  /* 0x0000002400247310 */ /* 0x000e240000301000 */
[----:B0-----:R-:W-:Y:S01]  /*1820*/  FSEL R39, -R36, R36, !P1 ;  /* 0x0000002424277208 */ /* 0x001fe20004800100 */
[----:B------:R-:W-:Y:S06]  /*1830*/  BRA `(.L_x_11) ;  /* 0x0000000000087947 */ /* 0x000fec0003800000 */
.L_x_12:
[----:B------:R-:W-:Y:S01]  /*1840*/  FMUL R39, RZ, R15 ;  /* 0x0000000fff277220 */ /* 0x000fe20000400000 */
[----:B------:R-:W-:-:S07]  /*1850*/  IMAD.MOV.U32 R40, RZ, RZ, RZ ;  /* 0x000000ffff287224 */ /* 0x000fce00078e00ff */
.L_x_11:
[----:B------:R-:W-:Y:S01]  /*1860*/  MOV R34, 0x37cbac00 ;  /* 0x37cbac0000227802 */ /* 0x000fe20000000f00 */
[----:B------:R-:W-:Y:S01]  /*1870*/  FMUL R38, R39, R39 ;  /* 0x0000002727267220 */ /* 0x000fe20000400000 */
[C---:B------:R-:W-:Y:S02]  /*1880*/  LOP3.LUT R35, R40.reuse, 0x1, RZ, 0xc0, !PT ;  /* 0x0000000128237812 */ /* 0x040fe400078ec0ff */
[----:B------:R-:W-:Y:S01]  /*1890*/  IADD3 R40, PT, PT, R40, 0x1, RZ ;  /* 0x0000000128287810 */ /* 0x000fe20007ffe0ff */
[----:B------:R-:W-:Y:S01]  /*18a0*/  FFMA R36, R38, R34, -0.0013887860113754868507 ;  /* 0xbab607ed26247423 */ /* 0x000fe20000000022 */
[----:B------:R-:W-:Y:S01]  /*18b0*/  ISETP.NE.U32.AND P0, PT, R35, 0x1, PT ;  /* 0x000000012300780c */ /* 0x000fe20003f05070 */
[----:B------:R-:W-:Y:S01]  /*18c0*/  IMAD.MOV.U32 R35, RZ, RZ, 0x3c0885e4 ;  /* 0x3c0885e4ff237424 */ /* 0x000fe200078e00ff */
[----:B------:R-:W-:Y:S02]  /*18d0*/  ISETP.NE.AND P2, PT, R33, RZ, PT ;  /* 0x000000ff2100720c */ /* 0x000fe40003f45270 */
[----:B------:R-:W-:Y:S01]  /*18e0*/  FSEL R37, R36, -0.00019574658654164522886, P0 ;  /* 0xb94d415324257808 */ /* 0x000fe20000000000 */
[----:B------:R-:W-:Y:S01]  /*18f0*/  IMAD.MOV.U32 R36, RZ, RZ, 0x3e2aaaa8 ;  /* 0x3e2aaaa8ff247424 */ /* 0x000fe200078e00ff */
[----:B------:R-:W-:-:S02]  /*1900*/  FSEL R43, R35, 0.041666727513074874878, !P0 ;  /* 0x3d2aaabb232b7808 */ /* 0x000fc40004000000 */
[----:B------:R-:W-:Y:S02]  /*1910*/  LOP3.LUT P1, RZ, R40, 0x2, RZ, 0xc0, !PT ;  /* 0x0000000228ff7812 */ /* 0x000fe4000782c0ff */
[----:B------:R-:W-:Y:S01]  /*1920*/  FSEL R40, -R36, -0.4999999701976776123, !P0 ;  /* 0xbeffffff24287808 */ /* 0x000fe20004000100 */
[----:B------:R-:W-:Y:S01]  /*1930*/  FFMA R43, R38, R37, R43 ;  /* 0x00000025262b7223 */ /* 0x000fe2000000002b */
[----:B------:R-:W-:-:S03]  /*1940*/  FSEL R37, R39, 1, !P0 ;  /* 0x3f80000027257808 */ /* 0x000fc60004000000 */
[C---:B------:R-:W-:Y:S02]  /*1950*/  FFMA R40, R38.reuse, R43, R40 ;  /* 0x0000002b26287223 */ /* 0x040fe40000000028 */
[----:B------:R-:W-:-:S04]  /*1960*/  FFMA R38, R38, R37, RZ ;  /* 0x0000002526267223 */ /* 0x000fc800000000ff */
[----:B------:R-:W-:Y:S01]  /*1970*/  FFMA R37, R38, R40, R37 ;  /* 0x0000002826257223 */ /* 0x000fe20000000025 */
[----:B------:R-:W-:Y:S01]  /*1980*/  MOV R40, R26 ;  /* 0x0000001a00287202 */ /* 0x000fe20000000f00 */
[----:B------:R-:W-:Y:S02]  /*1990*/  IMAD.MOV.U32 R38, RZ, RZ, R20 ;  /* 0x000000ffff267224 */ /* 0x000fe400078e0014 */
[----:B------:R-:W-:Y:S01]  /*19a0*/  @P1 FADD R37, RZ, -R37 ;  /* 0x80000025ff251221 */ /* 0x000fe20000000000 */
[----:B------:R-:W-:Y:S06]  /*19b0*/  @!P2 BRA `(.L_x_15) ;  /* 0x000000040064a947 */ /* 0x000fec0003800000 */
[----:B------:R-:W-:-:S13]  /*19c0*/  FSETP.NEU.AND P0, PT, |R15|, +INF , PT ;  /* 0x7f8000000f00780b */ /* 0x000fda0003f0d200 */
[----:B------:R-:W-:Y:S05]  /*19d0*/  @!P0 BRA `(.L_x_16) ;  /* 0x0000000400548947 */ /* 0x000fea0003800000 */
[----:B------:R-:W-:Y:S01]  /*19e0*/  SHF.L.U32 R40, R15, 0x8, RZ ;  /* 0x000000080f287819 */ /* 0x000fe200000006ff */
[----:B------:R-:W-:Y:S01]  /*19f0*/  IMAD.MOV.U32 R43, RZ, RZ, RZ ;  /* 0x000000ffff2b7224 */ /* 0x000fe200078e00ff */
[----:B------:R-:W-:Y:S02]  /*1a00*/  CS2R R38, SRZ ;  /* 0x0000000000267805 */ /* 0x000fe4000001ff00 */
[----:B------:R-:W-:-:S07]  /*1a10*/  LOP3.LUT R40, R40, 0x80000000, RZ, 0xfc, !PT ;  /* 0x8000000028287812 */ /* 0x000fce00078efcff */
.L_x_17:
[----:B------:R-:W0:Y:S02]  /*1a20*/  LDC.64 R44, c[0x4][RZ] ;  /* 0x01000000ff2c7b82 */ /* 0x000e240000000a00 */
[----:B0-----:R-:W-:-:S06]  /*1a30*/  IMAD.WIDE.U32 R44, R38, 0x4, R44 ;  /* 0x00000004262c7825 */ /* 0x001fcc00078e002c */
[----:B------:R-:W2:Y:S02]  /*1a40*/  LDG.E.CONSTANT R45, desc[UR12][R44.64] ;  /* 0x0000000c2c2d7981 */ /* 0x000ea4000c1e9900 */
[----:B--2---:R-:W-:-:S03]  /*1a50*/  IMAD.WIDE.U32 R44, R45, R40, RZ ;  /* 0x000000282d2c7225 */ /* 0x004fc600078e00ff */
[----:B------:R-:W-:-:S04]  /*1a60*/  IADD3 R44, P0, PT, R44, R43, RZ ;  /* 0x0000002b2c2c7210 */ /* 0x000fc80007f1e0ff */
[----:B------:R-:W-:Y:S01]  /*1a70*/  IADD3.X R43, PT, PT, R45, R39, RZ, P0, !PT ;  /* 0x000000272d2b7210 */ /* 0x000fe200007fe4ff */
[C---:B------:R-:W-:Y:S01]  /*1a80*/  IMAD.SHL.U32 R45, R38.reuse, 0x4, RZ ;  /* 0x00000004262d7824 */ /* 0x040fe200078e00ff */
[----:B------:R-:W-:-:S04]  /*1a90*/  IADD3 R38, PT, PT, R38, 0x1, RZ ;  /* 0x0000000126267810 */ /* 0x000fc80007ffe0ff */
[C---:B------:R-:W-:Y:S02]  /*1aa0*/  ISETP.EQ.AND P0, PT, R45.reuse, 0x8, PT ;  /* 0x000000082d00780c */ /* 0x040fe40003f02270 */
[C---:B------:R-:W-:Y:S02]  /*1ab0*/  ISETP.EQ.AND P2, PT, R45.reuse, RZ, PT ;  /* 0x000000ff2d00720c */ /* 0x040fe40003f42270 */
[C---:B------:R-:W-:Y:S02]  /*1ac0*/  ISETP.EQ.AND P3, PT, R45.reuse, 0x4, PT ;  /* 0x000000042d00780c */ /* 0x040fe40003f62270 */
[----:B------:R-:W-:-:S07]  /*1ad0*/  ISETP.EQ.AND P1, PT, R45, 0xc, PT ;  /* 0x0000000c2d00780c */ /* 0x000fce0003f22270 */
[--C-:B------:R-:W-:Y:S01]  /*1ae0*/  @P0 IMAD.MOV.U32 R29, RZ, RZ, R44.reuse ;  /* 0x000000ffff1d0224 */ /* 0x100fe200078e002c */
[----:B------:R-:W-:Y:S02]  /*1af0*/  ISETP.NE.AND P0, PT, R38, 0x6, PT ;  /* 0x000000062600780c */ /* 0x000fe40003f05270 */
[-C--:B------:R-:W-:Y:S01]  /*1b00*/  @P2 MOV R27, R44.reuse ;  /* 0x0000002c001b2202 */ /* 0x080fe20000000f00 */
[----:B------:R-:W-:Y:S01]  /*1b10*/  @P3 IMAD.MOV.U32 R28, RZ, RZ, R44 ;  /* 0x000000ffff1c3224 */ /* 0x000fe200078e002c */
[C---:B------:R-:W-:Y:S02]  /*1b20*/  ISETP.EQ.AND P2, PT, R45.reuse, 0x10, PT ;  /* 0x000000102d00780c */ /* 0x040fe40003f42270 */
[----:B------:R-:W-:Y:S02]  /*1b30*/  ISETP.EQ.AND P3, PT, R45, 0x14, PT ;  /* 0x000000142d00780c */ /* 0x000fe40003f62270 */
[----:B------:R-:W-:-:S09]  /*1b40*/  @P1 MOV R30, R44 ;  /* 0x0000002c001e1202 */ /* 0x000fd20000000f00 */
[----:B------:R-:W-:Y:S02]  /*1b50*/  @P2 IMAD.MOV.U32 R31, RZ, RZ, R44 ;  /* 0x000000ffff1f2224 */ /* 0x000fe400078e002c */
[----:B------:R-:W-:Y:S01]  /*1b60*/  @P3 MOV R32, R44 ;  /* 0x0000002c00203202 */ /* 0x000fe20000000f00 */
        /* <DEDUP_REMOVED lines=41> */
.L_x_18:
[C-C-:B------:R-:W-:Y:S01]  /*1e00*/  SHF.L.W.U32.HI R43, R39.reuse, 0x2, R40.reuse ;  /* 0x00000002272b7819 */ /* 0x140fe20000010e28 */
        /* <DEDUP_REMOVED lines=8> */
[C---:B------:R-:W-:Y:S02]  /*1e90*/  LEA.HI R40, R43.reuse, R40, RZ, 0x1 ;  /* 0x000000282b287211 */ /* 0x040fe400078f08ff */
[----:B------:R-:W0:Y:S01]  /*1ea0*/  I2F.F64.S64 R38, R38 ;  /* 0x0000002600267312 */ /* 0x000e220000301c00 */
[----:B------:R-:W-:-:S04]  /*1eb0*/  LOP3.LUT R43, R43, R15, RZ, 0x3c, !PT ;  /* 0x0000000f2b2b7212 */ /* 0x000fc800078e3cff */
[----:B------:R-:W-:Y:S01]  /*1ec0*/  ISETP.GE.AND P0, PT, R43, RZ, PT ;  /* 0x000000ff2b00720c */ /* 0x000fe20003f06270 */
[----:B------:R-:W-:-:S05]  /*1ed0*/  IMAD.MOV R43, RZ, RZ, -R40 ;  /* 0x000000ffff2b7224 */ /* 0x000fca00078e0a28 */
[----:B------:R-:W-:Y:S01]  /*1ee0*/  @!P1 MOV R40, R43 ;  /* 0x0000002b00289202 */ /* 0x000fe20000000f00 */
[----:B0-----:R-:W-:-:S10]  /*1ef0*/  DMUL R44, R38, UR4 ;  /* 0x00000004262c7c28 */ /* 0x001fd40008000000 */
[----:B------:R-:W0:Y:S02]  /*1f00*/  F2F.F32.F64 R44, R44 ;  /* 0x0000002c002c7310 */ /* 0x000e240000301000 */
[----:B0-----:R-:W-:Y:S01]  /*1f10*/  FSEL R38, -R44, R44, !P0 ;  /* 0x0000002c2c267208 */ /* 0x001fe20004000100 */
[----:B------:R-:W-:Y:S06]  /*1f20*/  BRA `(.L_x_15) ;  /* 0x0000000000087947 */ /* 0x000fec0003800000 */
.L_x_16:
[----:B------:R-:W-:Y:S01]  /*1f30*/  FMUL R38, RZ, R15 ;  /* 0x0000000fff267220 */ /* 0x000fe20000400000 */
[----:B------:R-:W-:-:S07]  /*1f40*/  IMAD.MOV.U32 R40, RZ, RZ, RZ ;  /* 0x000000ffff287224 */ /* 0x000fce00078e00ff */
.L_x_15:
[----:B------:R-:W-:Y:S01]  /*1f50*/  LOP3.LUT R43, R40, 0x1, RZ, 0xc0, !PT ;  /* 0x00000001282b7812 */ /* 0x000fe200078ec0ff */
[----:B------:R-:W-:Y:S01]  /*1f60*/  FMUL R39, R38, R38 ;  /* 0x0000002626277220 */ /* 0x000fe20000400000 */
[----:B------:R-:W-:Y:S02]  /*1f70*/  LOP3.LUT P1, RZ, R40, 0x2, RZ, 0xc0, !PT ;  /* 0x0000000228ff7812 */ /* 0x000fe4000782c0ff */
[----:B------:R-:W-:Y:S01]  /*1f80*/  ISETP.NE.U32.AND P0, PT, R43, 0x1, PT ;  /* 0x000000012b00780c */ /* 0x000fe20003f05070 */
[----:B------:R-:W-:Y:S01]  /*1f90*/  FFMA R43, R39, R34, -0.0013887860113754868507 ;  /* 0xbab607ed272b7423 */ /* 0x000fe20000000022 */
[----:B------:R-:W-:Y:S02]  /*1fa0*/  ISETP.NE.AND P2, PT, R33, RZ, PT ;  /* 0x000000ff2100720c */ /* 0x000fe40003f45270 */
[----:B------:R-:W-:Y:S02]  /*1fb0*/  FSEL R38, R38, 1, P0 ;  /* 0x3f80000026267808 */ /* 0x000fe40000000000 */
[----:B------:R-:W-:-:S02]  /*1fc0*/  FSEL R44, R43, -0.00019574658654164522886, !P0 ;  /* 0xb94d41532b2c7808 */ /* 0x000fc40004000000 */
[----:B------:R-:W-:Y:S02]  /*1fd0*/  FSEL R43, R35, 0.041666727513074874878, P0 ;  /* 0x3d2aaabb232b7808 */ /* 0x000fe40000000000 */
[----:B------:R-:W-:-:S03]  /*1fe0*/  MOV R40, R26 ;  /* 0x0000001a00287202 */ /* 0x000fc60000000f00 */
[----:B------:R-:W-:Y:S01]  /*1ff0*/  FFMA R44, R39, R44, R43 ;  /* 0x0000002c272c7223 */ /* 0x000fe2000000002b */
[----:B------:R-:W-:-:S05]  /*2000*/  FSEL R43, -R36, -0.4999999701976776123, P0 ;  /* 0xbeffffff242b7808 */ /* 0x000fca0000000100 */
[C---:B------:R-:W-:Y:S01]  /*2010*/  FFMA R43, R39.reuse, R44, R43 ;  /* 0x0000002c272b7223 */ /* 0x040fe2000000002b */
[----:B------:R-:W-:-:S04]  /*2020*/  FFMA R39, R39, R38, RZ ;  /* 0x0000002627277223 */ /* 0x000fc800000000ff */
[----:B------:R-:W-:-:S04]  /*2030*/  FFMA R38, R39, R43, R38 ;  /* 0x0000002b27267223 */ /* 0x000fc80000000026 */
[----:B------:R-:W-:-:S04]  /*2040*/  @P1 FADD R38, RZ, -R38 ;  /* 0x80000026ff261221 */ /* 0x000fc80000000000 */
[----:B------:R-:W-:Y:S01]  /*2050*/  FMUL R39, R25, R38 ;  /* 0x0000002619277220 */ /* 0x000fe20000400000 */
[----:B------:R-:W-:-:S03]  /*2060*/  IMAD.MOV.U32 R38, RZ, RZ, R20 ;  /* 0x000000ffff267224 */ /* 0x000fc600078e0014 */
[----:B------:R-:W-:Y:S01]  /*2070*/  FFMA R37, R24, R37, R39 ;  /* 0x0000002518257223 */ /* 0x000fe20000000027 */
[----:B------:R-:W-:Y:S06]  /*2080*/  @!P2 BRA `(.L_x_19) ;  /* 0x000000040064a947 */ /* 0x000fec0003800000 */
[----:B------:R-:W-:-:S13]  /*2090*/  FSETP.NEU.AND P0, PT, |R15|, +INF , PT ;  /* 0x7f8000000f00780b */ /* 0x000fda0003f0d200 */
[----:B------:R-:W-:Y:S05]  /*20a0*/  @!P0 BRA `(.L_x_20) ;  /* 0x0000000400548947 */ /* 0x000fea0003800000 */
[----:B------:R-:W-:Y:S01]  /*20b0*/  SHF.L.U32 R40, R15, 0x8, RZ ;  /* 0x000000080f287819 */ /* 0x000fe200000006ff */
[----:B------:R-:W-:Y:S01]  /*20c0*/  IMAD.MOV.U32 R43, RZ, RZ, RZ ;  /* 0x000000ffff2b7224 */ /* 0x000fe200078e00ff */
[----:B------:R-:W-:Y:S02]  /*20d0*/  CS2R R38, SRZ ;  /* 0x0000000000267805 */ /* 0x000fe4000001ff00 */
[----:B------:R-:W-:-:S07]  /*20e0*/  LOP3.LUT R40, R40, 0x80000000, RZ, 0xfc, !PT ;  /* 0x8000000028287812 */ /* 0x000fce00078efcff */
.L_x_21:
        /* <DEDUP_REMOVED lines=62> */
.L_x_22:
        /* <DEDUP_REMOVED lines=19> */
.L_x_20:
[----:B------:R-:W-:Y:S01]  /*2600*/  FMUL R38, RZ, R15 ;  /* 0x0000000fff267220 */ /* 0x000fe20000400000 */
[----:B------:R-:W-:-:S07]  /*2610*/  IMAD.MOV.U32 R40, RZ, RZ, RZ ;  /* 0x000000ffff287224 */ /* 0x000fce00078e00ff */
.L_x_19:
[----:B------:R-:W-:Y:S01]  /*2620*/  ISETP.NE.AND P2, PT, R33, RZ, PT ;  /* 0x000000ff2100720c */ /* 0x000fe20003f45270 */
[----:B------:R-:W-:Y:S01]  /*2630*/  FMUL R39, R38, R38 ;  /* 0x0000002626277220 */ /* 0x000fe20000400000 */
[C---:B------:R-:W-:Y:S02]  /*2640*/  LOP3.LUT R33, R40.reuse, 0x1, RZ, 0xc0, !PT ;  /* 0x0000000128217812 */ /* 0x040fe400078ec0ff */
[----:B------:R-:W-:Y:S02]  /*2650*/  LOP3.LUT P1, RZ, R40, 0x2, RZ, 0xc0, !PT ;  /* 0x0000000228ff7812 */ /* 0x000fe4000782c0ff */
[----:B------:R-:W-:Y:S01]  /*2660*/  ISETP.NE.U32.AND P0, PT, R33, 0x1, PT ;  /* 0x000000012100780c */ /* 0x000fe20003f05070 */
[----:B------:R-:W-:-:S03]  /*2670*/  FFMA R33, R39, R34, -0.0013887860113754868507 ;  /* 0xbab607ed27217423 */ /* 0x000fc60000000022 */
[----:B------:R-:W-:Y:S02]  /*2680*/  FSEL R43, -R36, -0.4999999701976776123, P0 ;  /* 0xbeffffff242b7808 */ /* 0x000fe40000000100 */
[----:B------:R-:W-:Y:S02]  /*2690*/  FSEL R44, R33, -0.00019574658654164522886, !P0 ;  /* 0xb94d4153212c7808 */ /* 0x000fe40004000000 */
[----:B------:R-:W-:-:S05]  /*26a0*/  FSEL R33, R35, 0.041666727513074874878, P0 ;  /* 0x3d2aaabb23217808 */ /* 0x000fca0000000000 */
[----:B------:R-:W-:Y:S01]  /*26b0*/  FFMA R44, R39, R44, R33 ;  /* 0x0000002c272c7223 */ /* 0x000fe20000000021 */
[----:B------:R-:W-:-:S03]  /*26c0*/  FSEL R33, R38, 1, P0 ;  /* 0x3f80000026217808 */ /* 0x000fc60000000000 */
[C---:B------:R-:W-:Y:S02]  /*26d0*/  FFMA R43, R39.reuse, R44, R43 ;  /* 0x0000002c272b7223 */ /* 0x040fe4000000002b */
[----:B------:R-:W-:-:S04]  /*26e0*/  FFMA R38, R39, R33, RZ ;  /* 0x0000002127267223 */ /* 0x000fc800000000ff */
[----:B------:R-:W-:-:S04]  /*26f0*/  FFMA R33, R38, R43, R33 ;  /* 0x0000002b26217223 */ /* 0x000fc80000000021 */
[----:B------:R-:W-:Y:S01]  /*2700*/  @P1 FADD R33, RZ, -R33 ;  /* 0x80000021ff211221 */ /* 0x000fe20000000000 */
[----:B------:R-:W-:Y:S06]  /*2710*/  @!P2 BRA `(.L_x_23) ;  /* 0x000000040068a947 */ /* 0x000fec0003800000 */
[----:B------:R-:W-:-:S13]  /*2720*/  FSETP.NEU.AND P0, PT, |R15|, +INF , PT ;  /* 0x7f8000000f00780b */ /* 0x000fda0003f0d200 */
[----:B------:R-:W-:Y:S05]  /*2730*/  @!P0 BRA `(.L_x_24) ;  /* 0x0000000400588947 */ /* 0x000fea0003800000 */
[----:B------:R-:W-:Y:S01]  /*2740*/  SHF.L.U32 R26, R15, 0x8, RZ ;  /* 0x000000080f1a7819 */ /* 0x000fe200000006ff */
[----:B------:R-:W-:Y:S02]  /*2750*/  HFMA2 R45, -RZ, RZ, 0, 0 ;  /* 0x00000000ff2d7431 */ /* 0x000fe400000001ff */
[----:B------:R-:W-:Y:S02]  /*2760*/  IMAD.MOV.U32 R20, RZ, RZ, RZ ;  /* 0x000000ffff147224 */ /* 0x000fe400078e00ff */
[----:B------:R-:W-:Y:S01]  /*2770*/  IMAD.MOV.U32 R43, RZ, RZ, RZ ;  /* 0x000000ffff2b7224 */ /* 0x000fe200078e00ff */
[----:B------:R-:W-:-:S07]  /*2780*/  LOP3.LUT R26, R26, 0x80000000, RZ, 0xfc, !PT ;  /* 0x800000001a1a7812 */ /* 0x000fce00078efcff */
.L_x_25:
[----:B------:R-:W0:Y:S02]  /*2790*/  LDC.64 R38, c[0x4][RZ] ;  /* 0x01000000ff267b82 */ /* 0x000e240000000a00 */
[----:B0-----:R-:W-:-:S06]  /*27a0*/  IMAD.WIDE.U32 R38, R43, 0x4, R38 ;  /* 0x000000042b267825 */ /* 0x001fcc00078e0026 */
[----:B------:R-:W2:Y:S01]  /*27b0*/  LDG.E.CONSTANT R39, desc[UR12][R38.64] ;  /* 0x0000000c26277981 */ /* 0x000ea2000c1e9900 */
[C---:B------:R-:W-:Y:S01]  /*27c0*/  SHF.L.U32 R40, R43.reuse, 0x2, RZ ;  /* 0x000000022b287819 */ /* 0x040fe200000006ff */
[----:B------:R-:W-:-:S03]  /*27d0*/  VIADD R43, R43, 0x1 ;  /* 0x000000012b2b7836 */ /* 0x000fc60000000000 */
[C---:B------:R-:W-:Y:S02]  /*27e0*/  ISETP.EQ.AND P4, PT, R40.reuse, RZ, PT ;  /* 0x000000ff2800720c */ /* 0x040fe40003f82270 */
[C---:B------:R-:W-:Y:S02]  /*27f0*/  ISETP.EQ.AND P1, PT, R40.reuse, 0x8, PT ;  /* 0x000000082800780c */ /* 0x040fe40003f22270 */
[C---:B------:R-:W-:Y:S02]  /*2800*/  ISETP.EQ.AND P2, PT, R40.reuse, 0xc, PT ;  /* 0x0000000c2800780c */ /* 0x040fe40003f42270 */
[----:B------:R-:W-:Y:S01]  /*2810*/  ISETP.EQ.AND P3, PT, R40, 0x10, PT ;  /* 0x000000102800780c */ /* 0x000fe20003f62270 */
[----:B--2---:R-:W-:-:S03]  /*2820*/  IMAD.WIDE.U32 R38, R39, R26, RZ ;  /* 0x0000001a27267225 */ /* 0x004fc600078e00ff */
[----:B------:R-:W-:-:S04]  /*2830*/  IADD3 R44, P0, PT, R38, R20, RZ ;  /* 0x00000014262c7210 */ /* 0x000fc80007f1e0ff */
[-C--:B------:R-:W-:Y:S01]  /*2840*/  @P4 MOV R27, R44.reuse ;  /* 0x0000002c001b4202 */ /* 0x080fe20000000f00 */
[----:B------:R-:W-:Y:S01]  /*2850*/  IMAD.X R20, R39, 0x1, R45, P0 ;  /* 0x0000000127147824 */ /* 0x000fe200000e062d */
[C---:B------:R-:W-:Y:S01]  /*2860*/  ISETP.EQ.AND P0, PT, R40.reuse, 0x4, PT ;  /* 0x000000042800780c */ /* 0x040fe20003f02270 */
[--C-:B------:R-:W-:Y:S01]  /*2870*/  @P1 IMAD.MOV.U32 R29, RZ, RZ, R44.reuse ;  /* 0x000000ffff1d1224 */ /* 0x100fe200078e002c */
[----:B------:R-:W-:Y:S01]  /*2880*/  ISETP.EQ.AND P4, PT, R40, 0x14, PT ;  /* 0x000000142800780c */ /* 0x000fe20003f82270 */
[----:B------:R-:W-:Y:S01]  /*2890*/  @P3 IMAD.MOV.U32 R31, RZ, RZ, R44 ;  /* 0x000000ffff1f3224 */ /* 0x000fe200078e002c */
[----:B------:R-:W-:-:S09]  /*28a0*/  @P2 MOV R30, R44 ;  /* 0x0000002c001e2202 */ /* 0x000fd20000000f00 */
[-C--:B------:R-:W-:Y:S02]  /*28b0*/  @P0 MOV R28, R44.reuse ;  /* 0x0000002c001c0202 */ /* 0x080fe40000000f00 */
[----:B------:R-:W-:Y:S02]  /*28c0*/  ISETP.NE.AND P0, PT, R43, 0x6, PT ;  /* 0x000000062b00780c */ /* 0x000fe40003f05270 */
[----:B------:R-:W-:-:S11]  /*28d0*/  @P4 MOV R32, R44 ;  /* 0x0000002c00204202 */ /* 0x000fd60000000f00 */
[----:B------:R-:W-:Y:S05]  /*28e0*/  @P0 BRA `(.L_x_25) ;  /* 0xfffffffc00a80947 */ /* 0x000fea000383ffff */
        /* <DEDUP_REMOVED lines=12> */
[----:B------:R-:W-:Y:S01]  /*29b0*/  @P2 IMAD.MOV.U32 R26, RZ, RZ, R27 ;  /* 0x000000ffff1a2224 */ /* 0x000fe200078e001b */
[C---:B------:R-:W-:Y:S01]  /*29c0*/  ISETP.EQ.AND P2, PT, R43.reuse, -0x8, PT ;  /* 0xfffffff82b00780c */ /* 0x040fe20003f42270 */
[----:B------:R-:W-:Y:S01]  /*29d0*/  @P3 IMAD.MOV.U32 R26, RZ, RZ, R28 ;  /* 0x000000ffff1a3224 */ /* 0x000fe200078e001c */
[----:B------:R-:W-:Y:S01]  /*29e0*/  @P3 MOV R39, R27 ;  /* 0x0000001b00273202 */ /* 0x000fe20000000f00 */
        /* <DEDUP_REMOVED lines=24> */
.L_x_26:
        /* <DEDUP_REMOVED lines=11> */
[----:B------:R-:W-:Y:S02]  /*2c20*/  LOP3.LUT R40, R20, R15, RZ, 0x3c, !PT ;  /* 0x0000000f14287212 */ /* 0x000fe400078e3cff */
[----:B------:R-:W-:Y:S02]  /*2c30*/  IMAD.MOV R20, RZ, RZ, -R26 ;  /* 0x000000ffff147224 */ /* 0x000fe400078e0a1a */
[----:B------:R-:W-:-:S04]  /*2c40*/  ISETP.GE.AND P0, PT, R40, RZ, PT ;  /* 0x000000ff2800720c */ /* 0x000fc80003f06270 */
[----:B------:R-:W-:Y:S01]  /*2c50*/  @!P1 MOV R26, R20 ;  /* 0x00000014001a9202 */ /* 0x000fe20000000f00 */
[----:B0-----:R-:W-:-:S10]  /*2c60*/  DMUL R44, R38, UR4 ;  /* 0x00000004262c7c28 */ /* 0x001fd40008000000 */
[----:B------:R-:W0:Y:S02]  /*2c70*/  F2F.F32.F64 R44, R44 ;  /* 0x0000002c002c7310 */ /* 0x000e240000301000 */
[----:B0-----:R-:W-:Y:S01]  /*2c80*/  FSEL R20, -R44, R44, !P0 ;  /* 0x0000002c2c147208 */ /* 0x001fe20004000100 */
[----:B------:R-:W-:Y:S06]  /*2c90*/  BRA `(.L_x_23) ;  /* 0x0000000000087947 */ /* 0x000fec0003800000 */
.L_x_24:
[----:B------:R-:W-:Y:S01]  /*2ca0*/  FMUL R20, RZ, R15 ;  /* 0x0000000fff147220 */ /* 0x000fe20000400000 */
[----:B------:R-:W-:-:S07]  /*2cb0*/  IMAD.MOV.U32 R26, RZ, RZ, RZ ;  /* 0x000000ffff1a7224 */ /* 0x000fce00078e00ff */
.L_x_23:
[----:B------:R-:W-:Y:S01]  /*2cc0*/  FMUL R39, R20, R20 ;  /* 0x0000001414277220 */ /* 0x000fe20000400000 */
[----:B------:R-:W-:Y:S01]  /*2cd0*/  LOP3.LUT R38, R26, 0x1, RZ, 0xc0, !PT ;  /* 0x000000011a267812 */ /* 0x000fe200078ec0ff */
[----:B------:R-:W-:Y:S01]  /*2ce0*/  FMUL R24, R24, R33 ;  /* 0x0000002118187220 */ /* 0x000fe20000400000 */
[----:B------:R-:W-:Y:S01]  /*2cf0*/  IADD3 R26, PT, PT, R26, 0x1, RZ ;  /* 0x000000011a1a7810 */ /* 0x000fe20007ffe0ff */
[----:B------:R-:W-:Y:S01]  /*2d00*/  FFMA R34, R39, R34, -0.0013887860113754868507 ;  /* 0xbab607ed27227423 */ /* 0x000fe20000000022 */
[----:B------:R-:W-:Y:S01]  /*2d10*/  ISETP.NE.U32.AND P0, PT, R38, 0x1, PT ;  /* 0x000000012600780c */ /* 0x000fe20003f05070 */
[----:B------:R-:W-:Y:S01]  /*2d20*/  BSSY.RECONVERGENT B1, `(.L_x_10) ;  /* 0x000004c000017945 */ /* 0x000fe20003800200 */
[----:B------:R-:W-:Y:S01]  /*2d30*/  LOP3.LUT P1, RZ, R26, 0x2, RZ, 0xc0, !PT ;  /* 0x000000021aff7812 */ /* 0x000fe2000782c0ff */
[----:B------:R-:W-:Y:S01]  /*2d40*/  FMUL.D2 R26, R14, R3 ;  /* 0x000000030e1a7220 */ /* 0x000fe20000300000 */
[----:B------:R-:W-:Y:S02]  /*2d50*/  FSEL R38, R35, 0.041666727513074874878, !P0 ;  /* 0x3d2aaabb23267808 */ /* 0x000fe40004000000 */
[----:B------:R-:W-:-:S02]  /*2d60*/  FSEL R34, R34, -0.00019574658654164522886, P0 ;  /* 0xb94d415322227808 */ /* 0x000fc40000000000 */
[----:B------:R-:W-:Y:S02]  /*2d70*/  FSEL R20, R20, 1, !P0 ;  /* 0x3f80000014147808 */ /* 0x000fe40004000000 */
[----:B------:R-:W-:Y:S01]  /*2d80*/  FSEL R43, -R36, -0.4999999701976776123, !P0 ;  /* 0xbeffffff242b7808 */ /* 0x000fe20004000100 */
[----:B------:R-:W-:Y:S01]  /*2d90*/  FFMA R34, R39, R34, R38 ;  /* 0x0000002227227223 */ /* 0x000fe20000000026 */
[----:B------:R-:W-:Y:S01]  /*2da0*/  FSETP.GTU.AND P0, PT, |R37|, R26, PT ;  /* 0x0000001a2500720b */ /* 0x000fe20003f0c200 */
[C---:B------:R-:W-:Y:S02]  /*2db0*/  FFMA R35, R39.reuse, R20, RZ ;  /* 0x0000001427237223 */ /* 0x040fe400000000ff */
[----:B------:R-:W-:-:S04]  /*2dc0*/  FFMA R34, R39, R34, R43 ;  /* 0x0000002227227223 */ /* 0x000fc8000000002b */
[----:B------:R-:W-:-:S04]  /*2dd0*/  FFMA R20, R35, R34, R20 ;  /* 0x0000002223147223 */ /* 0x000fc80000000014 */
[----:B------:R-:W-:-:S04]  /*2de0*/  @P1 FADD R20, RZ, -R20 ;  /* 0x80000014ff141221 */ /* 0x000fc80000000000 */
[----:B------:R-:W-:Y:S01]  /*2df0*/  FFMA R33, R25, R20, -R24 ;  /* 0x0000001419217223 */ /* 0x000fe20000000818 */
[----:B------:R-:W-:Y:S06]  /*2e00*/  @P0 BRA `(.L_x_27) ;  /* 0x0000000000f40947 */ /* 0x000fec0003800000 */
[----:B------:R-:W-:Y:S01]  /*2e10*/  FADD R24, R7, -R18 ;  /* 0x8000001207187221 */ /* 0x000fe20000000000 */
[-C--:B------:R-:W-:Y:S01]  /*2e20*/  FMUL.D2 R25, R13, R3.reuse ;  /* 0x000000030d197220 */ /* 0x080fe20000300000 */
[----:B------:R-:W-:-:S04]  /*2e30*/  FMUL.D2 R20, R12, R3 ;  /* 0x000000030c147220 */ /* 0x000fc80000300000 */
[----:B------:R-:W-:-:S04]  /*2e40*/  FSETP.GTU.AND P0, PT, |R24|, R25, PT ;  /* 0x000000191800720b */ /* 0x000fc80003f0c200 */
[----:B------:R-:W-:-:S13]  /*2e50*/  FSETP.GTU.OR P0, PT, |R33|, R20, P0 ;  /* 0x000000142100720b */ /* 0x000fda000070c600 */
[----:B------:R-:W-:Y:S05]  /*2e60*/  @P0 BRA `(.L_x_27) ;  /* 0x0000000000dc0947 */ /* 0x000fea0003800000 */
[----:B------:R-:W2:Y:S01]  /*2e70*/  LDG.E R33, desc[UR12][R22.64] ;  /* 0x0000000c16217981 */ /* 0x000ea2000c1e1900 */
[----:B------:R-:W0:Y:S01]  /*2e80*/  LDC.64 R24, c[0x0][0x3d0] ;  /* 0x0000f400ff187b82 */ /* 0x000e220000000a00 */
[----:B------:R-:W-:Y:S01]  /*2e90*/  IMAD R20, R6, 0x7, RZ ;  /* 0x0000000706147824 */ /* 0x000fe200078e02ff */
[----:B------:R-:W-:Y:S01]  /*2ea0*/  FSETP.GTU.AND P0, PT, R19, R0, PT ;  /* 0x000000001300720b */ /* 0x000fe20003f0c000 */
[----:B------:R-:W1:Y:S02]  /*2eb0*/  LDCU UR4, c[0x0][0x390] ;  /* 0x00007200ff0477ac */ /* 0x000e640008000800 */
[----:B--2---:R-:W-:-:S04]  /*2ec0*/  IMAD R33, R33, UR11, R20 ;  /* 0x0000000b21217c24 */ /* 0x004fc8000f8e0214 */
[----:B0-----:R-:W-:-:S05]  /*2ed0*/  IMAD.WIDE R34, R33, 0x4, R24 ;  /* 0x0000000421227825 */ /* 0x001fca00078e0218 */
[----:B------:R0:W-:Y:S04]  /*2ee0*/  STG.E desc[UR12][R34.64], R14 ;  /* 0x0000000e22007986 */ /* 0x0001e8000c10190c */
[----:B------:R-:W2:Y:S01]  /*2ef0*/  LDG.E R26, desc[UR12][R22.64] ;  /* 0x0000000c161a7981 */ /* 0x000ea2000c1e1900 */
[----:B------:R-:W-:-:S04]  /*2f00*/  VIADD R37, R20, 0x1 ;  /* 0x0000000114257836 */ /* 0x000fc80000000000 */
[----:B--2---:R-:W-:-:S04]  /*2f10*/  IMAD R37, R26, UR11, R37 ;  /* 0x0000000b1a257c24 */ /* 0x004fc8000f8e0225 */
[----:B------:R-:W-:-:S05]  /*2f20*/  IMAD.WIDE R36, R37, 0x4, R24 ;  /* 0x0000000425247825 */ /* 0x000fca00078e0218 */
[----:B------:R2:W-:Y:S04]  /*2f30*/  STG.E desc[UR12][R36.64], R12 ;  /* 0x0000000c24007986 */ /* 0x0005e8000c10190c */
[----:B------:R-:W3:Y:S01]  /*2f40*/  LDG.E R26, desc[UR12][R22.64] ;  /* 0x0000000c161a7981 */ /* 0x000ee2000c1e1900 */
[----:B------:R-:W-:-:S05]  /*2f50*/  IADD3 R39, PT, PT, R20, 0x2, RZ ;  /* 0x0000000214277810 */ /* 0x000fca0007ffe0ff */
[----:B---3--:R-:W-:-:S04]  /*2f60*/  IMAD R39, R26, UR11, R39 ;  /* 0x0000000b1a277c24 */ /* 0x008fc8000f8e0227 */
[----:B------:R-:W-:-:S05]  /*2f70*/  IMAD.WIDE R38, R39, 0x4, R24 ;  /* 0x0000000427267825 */ /* 0x000fca00078e0218 */
[----:B------:R3:W-:Y:S04]  /*2f80*/  STG.E desc[UR12][R38.64], R13 ;  /* 0x0000000d26007986 */ /* 0x0007e8000c10190c */
[----:B0-----:R-:W4:Y:S01]  /*2f90*/  LDG.E R14, desc[UR12][R22.64] ;  /* 0x0000000c160e7981 */ /* 0x001f22000c1e1900 */
[----:B------:R-:W-:-:S04]  /*2fa0*/  VIADD R35, R20, 0x3 ;  /* 0x0000000314237836 */ /* 0x000fc80000000000 */
[----:B----4-:R-:W-:-:S04]  /*2fb0*/  IMAD R35, R14, UR11, R35 ;  /* 0x0000000b0e237c24 */ /* 0x010fc8000f8e0223 */
[----:B------:R-:W-:-:S05]  /*2fc0*/  IMAD.WIDE R34, R35, 0x4, R24 ;  /* 0x0000000423227825 */ /* 0x000fca00078e0218 */
[----:B------:R0:W-:Y:S04]  /*2fd0*/  STG.E desc[UR12][R34.64], R17 ;  /* 0x0000001122007986 */ /* 0x0001e8000c10190c */
[----:B--2---:R-:W2:Y:S01]  /*2fe0*/  LDG.E R12, desc[UR12][R22.64] ;  /* 0x0000000c160c7981 */ /* 0x004ea2000c1e1900 */
[----:B------:R-:W-:-:S05]  /*2ff0*/  IADD3 R37, PT, PT, R20, 0x4, RZ ;  /* 0x0000000414257810 */ /* 0x000fca0007ffe0ff */
[----:B--2---:R-:W-:-:S04]  /*3000*/  IMAD R37, R12, UR11, R37 ;  /* 0x0000000b0c257c24 */ /* 0x004fc8000f8e0225 */
[----:B------:R-:W-:-:S05]  /*3010*/  IMAD.WIDE R36, R37, 0x4, R24 ;  /* 0x0000000425247825 */ /* 0x000fca00078e0218 */
[----:B------:R2:W-:Y:S04]  /*3020*/  STG.E desc[UR12][R36.64], R16 ;  /* 0x0000001024007986 */ /* 0x0005e8000c10190c */
[----:B------:R-:W4:Y:S01]  /*3030*/  LDG.E R12, desc[UR12][R22.64] ;  /* 0x0000000c160c7981 */ /* 0x000f22000c1e1900 */
[----:B---3--:R-:W-:-:S04]  /*3040*/  VIADD R13, R20, 0x5 ;  /* 0x00000005140d7836 */ /* 0x008fc80000000000 */
[----:B----4-:R-:W-:-:S04]  /*3050*/  IMAD R13, R12, UR11, R13 ;  /* 0x0000000b0c0d7c24 */ /* 0x010fc8000f8e020d */
[----:B------:R-:W-:-:S05]  /*3060*/  IMAD.WIDE R12, R13, 0x4, R24 ;  /* 0x000000040d0c7825 */ /* 0x000fca00078e0218 */
[----:B------:R3:W-:Y:S04]  /*3070*/  STG.E desc[UR12][R12.64], R18 ;  /* 0x000000120c007986 */ /* 0x0007e8000c10190c */
[----:B------:R-:W4:Y:S01]  /*3080*/  LDG.E R14, desc[UR12][R22.64] ;  /* 0x0000000c160e7981 */ /* 0x000f22000c1e1900 */
[----:B0-----:R-:W-:Y:S02]  /*3090*/  IADD3 R17, PT, PT, R20, 0x6, RZ ;  /* 0x0000000614117810 */ /* 0x001fe40007ffe0ff */
[----:B------:R-:W-:-:S03]  /*30a0*/  FSETP.LE.AND P0, PT, R21, R2, !P0 ;  /* 0x000000021500720b */ /* 0x000fc60004703000 */
[----:B----4-:R-:W-:-:S04]  /*30b0*/  IMAD R17, R14, UR11, R17 ;  /* 0x0000000b0e117c24 */ /* 0x010fc8000f8e0211 */
[----:B------:R-:W-:Y:S02]  /*30c0*/  IMAD.WIDE R24, R17, 0x4, R24 ;  /* 0x0000000411187825 */ /* 0x000fe400078e0218 */
[----:B--2---:R-:W3:Y:S03]  /*30d0*/  LDC.64 R16, c[0x0][0x3d8] ;  /* 0x0000f600ff107b82 */ /* 0x004ee60000000a00 */
[----:B------:R0:W-:Y:S04]  /*30e0*/  STG.E desc[UR12][R24.64], R15 ;  /* 0x0000000f18007986 */ /* 0x0001e8000c10190c */
[----:B------:R-:W1:Y:S01]  /*30f0*/  @!P0 LDG.E R19, desc[UR12][R22.64] ;  /* 0x0000000c16138981 */ /* 0x000e62000c1e1900 */
[----:B------:R-:W-:-:S02]  /*3100*/  @!P0 IMAD.MOV.U32 R33, RZ, RZ, -0x1 ;  /* 0xffffffffff218424 */ /* 0x000fc400078e00ff */
[----:B-1----:R-:W-:-:S04]  /*3110*/  @!P0 IMAD R19, R19, UR4, R6 ;  /* 0x0000000413138c24 */ /* 0x002fc8000f8e0206 */
[----:B---3--:R-:W-:-:S05]  /*3120*/  @!P0 IMAD.WIDE R18, R19, 0x4, R16 ;  /* 0x0000000413128825 */ /* 0x008fca00078e0210 */
[----:B------:R1:W-:Y:S04]  /*3130*/  @!P0 STG.E desc[UR12][R18.64], R33 ;  /* 0x0000002112008986 */ /* 0x0003e8000c10190c */
[----:B------:R-:W2:Y:S01]  /*3140*/  @P0 LDG.E R13, desc[UR12][R22.64] ;  /* 0x0000000c160d0981 */ /* 0x000ea2000c1e1900 */
[----:B------:R-:W-:Y:S01]  /*3150*/  @P0 MOV R21, 0x1 ;  /* 0x0000000100150802 */ /* 0x000fe20000000f00 */
[----:B--2---:R-:W-:-:S04]  /*3160*/  @P0 IMAD R13, R13, UR4, R6 ;  /* 0x000000040d0d0c24 */ /* 0x004fc8000f8e0206 */
[----:B------:R-:W-:Y:S02]  /*3170*/  @P0 IMAD.WIDE R16, R13, 0x4, R16 ;  /* 0x000000040d100825 */ /* 0x000fe400078e0210 */
[----:B------:R-:W2:Y:S03]  /*3180*/  @P0 LDC.64 R12, c[0x0][0x3e0] ;  /* 0x0000f800ff0c0b82 */ /* 0x000ea60000000a00 */
[----:B------:R1:W-:Y:S04]  /*3190*/  @P0 STG.E desc[UR12][R16.64], R21 ;  /* 0x0000001510000986 */ /* 0x0003e8000c10190c */
[----:B0-----:R-:W3:Y:S02]  /*31a0*/  @P0 LDG.E R15, desc[UR12][R22.64] ;  /* 0x0000000c160f0981 */ /* 0x001ee4000c1e1900 */
[----:B---3--:R-:W-:-:S04]  /*31b0*/  @P0 IMAD R15, R15, UR4, R6 ;  /* 0x000000040f0f0c24 */ /* 0x008fc8000f8e0206 */
[----:B--2---:R-:W-:-:S05]  /*31c0*/  @P0 IMAD.WIDE R12, R15, 0x4, R12 ;  /* 0x000000040f0c0825 */ /* 0x004fca00078e020c */
[----:B------:R1:W-:Y:S02]  /*31d0*/  @P0 STG.E desc[UR12][R12.64], R11 ;  /* 0x0000000b0c000986 */ /* 0x0003e4000c10190c */
.L_x_27:
[----:B------:R-:W-:Y:S05]  /*31e0*/  BSYNC.RECONVERGENT B1 ;  /* 0x0000000000017941 */ /* 0x000fea0003800200 */
.L_x_10:
[----:B------:R-:W-:-:S13]  /*31f0*/  ISETP.NE.AND P0, PT, R41, RZ, PT ;  /* 0x000000ff2900720c */ /* 0x000fda0003f05270 */
[----:B------:R-:W-:Y:S05]  /*3200*/  @P0 BRA `(.L_x_28) ;  /* 0xffffffdc00940947 */ /* 0x000fea000383ffff */
[----:B------:R-:W-:-:S13]  /*3210*/  ISETP.NE.AND P0, PT, R42, RZ, PT ;  /* 0x000000ff2a00720c */ /* 0x000fda0003f05270 */
[----:B------:R-:W-:Y:S05]  /*3220*/  @P0 BRA `(.L_x_29) ;  /* 0xffffffd800d40947 */ /* 0x000fea000383ffff */
[----:B------:R-:W0:Y:S02]  /*3230*/  LDCU.64 UR4, c[0x0][0x3b8] ;  /* 0x00007700ff0477ac */ /* 0x000e240008000a00 */
[----:B0-----:R-:W-:-:S06]  /*3240*/  UIMAD.WIDE UR4, UR6, 0x4, UR4 ;  /* 0x00000004060478a5 */ /* 0x001fcc000f8e0204 */
[----:B-----5:R-:W-:Y:S01]  /*3250*/  MOV R7, UR5 ;  /* 0x0000000500077c02 */ /* 0x020fe20008000f00 */
[----:B------:R-:W-:-:S05]  /*3260*/  IMAD.U32 R6, RZ, RZ, UR4 ;  /* 0x00000004ff067e24 */ /* 0x000fca000f8e00ff */
[----:B------:R-:W2:Y:S01]  /*3270*/  LDG.E R7, desc[UR12][R6.64] ;  /* 0x0000000c06077981 */ /* 0x000ea2000c1e1900 */
[----:B------:R-:W0:Y:S02]  /*3280*/  LDCU UR4, c[0x0][0x360] ;  /* 0x00006c00ff0477ac */ /* 0x000e240008000800 */
[----:B0-----:R-:W-:-:S05]  /*3290*/  VIADD R4, R4, UR4 ;  /* 0x0000000404047c36 */ /* 0x001fca0008000000 */
[----:B--2---:R-:W-:-:S13]  /*32a0*/  ISETP.GE.AND P0, PT, R4, R7, PT ;  /* 0x000000070400720c */ /* 0x004fda0003f06270 */
[----:B------:R-:W-:Y:S05]  /*32b0*/  @!P0 BRA `(.L_x_30) ;  /* 0xffffffd800ac8947 */ /* 0x000fea000383ffff */
.L_x_9:
[----:B------:R-:W-:Y:S05]  /*32c0*/  BSYNC.RECONVERGENT B0 ;  /* 0x0000000000007941 */ /* 0x000fea0003800200 */
.L_x_8:
[----:B------:R-:W0:Y:S01]  /*32d0*/  LDCU UR4, c[0x0][0x370] ;  /* 0x00006e00ff0477ac */ /* 0x000e220008000800 */
[----:B------:R-:W2:Y:S01]  /*32e0*/  LDCU UR5, c[0x0][0x380] ;  /* 0x00007000ff0577ac */ /* 0x000ea20008000800 */
[----:B0-----:R-:W-:-:S04]  /*32f0*/  UIADD3 UR6, UPT, UPT, UR4, UR6, URZ ;  /* 0x0000000604067290 */ /* 0x001fc8000fffe0ff */
[----:B--2---:R-:W-:-:S09]  /*3300*/  UISETP.GE.AND UP0, UPT, UR6, UR5, UPT ;  /* 0x000000050600728c */ /* 0x004fd2000bf06270 */
[----:B------:R-:W-:Y:S05]  /*3310*/  BRA.U !UP0, `(.L_x_31) ;  /* 0xffffffd908607547 */ /* 0x000fea000b83ffff */
[----:B------:R-:W-:Y:S05]  /*3320*/  EXIT ;  /* 0x000000000000794d */ /* 0x000fea0003800000 */
.L_x_7:
[----:B------:R-:W-:Y:S02]  /*3330*/  UIADD3 UR4, UPT, UPT, UR7, -0x1, URZ ;  /* 0xffffffff07047890 */ /* 0x000fe4000fffe0ff */
[----:B------:R-:W-:Y:S02]  /*3340*/  ULOP3.LUT UR8, UR7, 0x3, URZ, 0xc0, !UPT ;  /* 0x0000000307087892 */ /* 0x000fe4000f8ec0ff */
[----:B------:R-:W-:Y:S02]  /*3350*/  ULOP3.LUT UR7, UR7, 0x7ffffffc, URZ, 0xc0, !UPT ;  /* 0x7ffffffc07077892 */ /* 0x000fe4000f8ec0ff */
[----:B------:R-:W-:-:S11]  /*3360*/  UISETP.GE.U32.AND UP0, UPT, UR4, 0x3, UPT ;  /* 0x000000030400788c */ /* 0x000fd6000bf06070 */
.L_x_39:
[----:B------:R-:W0:Y:S02]  /*3370*/  LDCU.64 UR4, c[0x0][0x3b8] ;  /* 0x00007700ff0477ac */ /* 0x000e240008000a00 */
[----:B0-----:R-:W-:-:S06]  /*3380*/  UIMAD.WIDE UR4, UR6, 0x4, UR4 ;  /* 0x00000004060478a5 */ /* 0x001fcc000f8e0204 */
[----:B------:R-:W-:Y:S01]  /*3390*/  MOV R2, UR4 ;  /* 0x0000000400027c02 */ /* 0x000fe20008000f00 */
[----:B------:R-:W-:-:S05]  /*33a0*/  IMAD.U32 R3, RZ, RZ, UR5 ;  /* 0x00000005ff037e24 */ /* 0x000fca000f8e00ff */
[----:B------:R-:W5:Y:S01]  /*33b0*/  LDG.E R0, desc[UR12][R2.64] ;  /* 0x0000000c02007981 */ /* 0x000f62000c1e1900 */
[----:B------:R-:W-:Y:S01]  /*33c0*/  BSSY.RECONVERGENT B0, `(.L_x_32) ;  /* 0x00000d4000007945 */ /* 0x000fe20003800200 */
[----:B-12-4-:R-:W5:Y:S02]  /*33d0*/  S2R R7, SR_TID.X ;  /* 0x0000000000077919 */ /* 0x016f640000002100 */
[----:B-----5:R-:W-:-:S13]  /*33e0*/  ISETP.GE.AND P0, PT, R7, R0, PT ;  /* 0x000000000700720c */ /* 0x020fda0003f06270 */
[----:B---3--:R-:W-:Y:S05]  /*33f0*/  @P0 BRA `(.L_x_33) ;  /* 0x0000000c00400947 */ /* 0x008fea0003800000 */
[----:B---3--:R-:W0:Y:S01]  /*3400*/  LDC.64 R4, c[0x0][0x3c8] ;  /* 0x0000f200ff047b82 */ /* 0x008e220000000a00 */
[----:B------:R-:W-:Y:S01]  /*3410*/  MOV R9, UR6 ;  /* 0x0000000600097c02 */ /* 0x000fe20008000f00 */
[----:B------:R-:W-:-:S04]  /*3420*/  IMAD.MOV.U32 R0, RZ, RZ, R7 ;  /* 0x000000ffff007224 */ /* 0x000fc800078e0007 */
[----:B0-----:R-:W-:-:S07]  /*3430*/  IMAD.WIDE R4, R9, 0x4, R4 ;  /* 0x0000000409047825 */ /* 0x001fce00078e0204 */
.L_x_38:
[----:B------:R-:W0:Y:S01]  /*3440*/  LDC R7, c[0x0][0x390] ;  /* 0x0000e400ff077b82 */ /* 0x000e220000000800 */
[----:B------:R-:W-:Y:S02]  /*3450*/  HFMA2 R9, -RZ, RZ, 0, 0 ;  /* 0x00000000ff097431 */ /* 0x000fe400000001ff */
[----:B0-----:R-:W-:-:S04]  /*3460*/  IMAD R6, R0, R7, RZ ;  /* 0x0000000700067224 */ /* 0x001fc800078e02ff */
[----:B------:R-:W-:Y:S01]  /*3470*/  IMAD R8, R6, 0x7, RZ ;  /* 0x0000000706087824 */ /* 0x000fe200078e02ff */
[----:B--23--:R-:W-:Y:S06]  /*3480*/  BRA.U !UP0, `(.L_x_34) ;  /* 0x0000000508a87547 */ /* 0x00cfec000b800000 */
[----:B------:R-:W0:Y:S01]  /*3490*/  LDC.64 R10, c[0x0][0x3e0] ;  /* 0x0000f800ff0a7b82 */ /* 0x000e220000000a00 */
[----:B------:R-:W-:-:S07]  /*34a0*/  IMAD.MOV.U32 R9, RZ, RZ, RZ ;  /* 0x000000ffff097224 */ /* 0x000fce00078e00ff */
[----:B------:R-:W1:Y:S08]  /*34b0*/  LDC.64 R12, c[0x0][0x3d0] ;  /* 0x0000f400ff0c7b82 */ /* 0x000e700000000a00 */
[----:B------:R-:W2:Y:S02]  /*34c0*/  LDC.64 R14, c[0x0][0x3d8] ;  /* 0x0000f600ff0e7b82 */ /* 0x000ea40000000a00 */
.L_x_35:
[----:B---3--:R-:W3:Y:S01]  /*34d0*/  LDG.E R16, desc[UR12][R4.64] ;  /* 0x0000000c04107981 */ /* 0x008ee2000c1e1900 */
[----:B------:R-:W-:-:S04]  /*34e0*/  IMAD R17, R9, 0x7, R8 ;  /* 0x0000000709117824 */ /* 0x000fc800078e0208 */
[----:B---3--:R-:W-:Y:S01]  /*34f0*/  IMAD R19, R16, UR11, R17 ;  /* 0x0000000b10137c24 */ /* 0x008fe2000f8e0211 */
[----:B------:R-:W-:-:S03]  /*3500*/  MOV R16, 0x3dcccccd ;  /* 0x3dcccccd00107802 */ /* 0x000fc60000000f00 */
[----:B-1----:R-:W-:-:S05]  /*3510*/  IMAD.WIDE R18, R19, 0x4, R12 ;  /* 0x0000000413127825 */ /* 0x002fca00078e020c */
[----:B------:R1:W-:Y:S04]  /*3520*/  STG.E desc[UR12][R18.64], R16 ;  /* 0x0000001012007986 */ /* 0x0003e8000c10190c */
[----:B------:R-:W3:Y:S02]  /*3530*/  LDG.E R20, desc[UR12][R4.64] ;  /* 0x0000000c04147981 */ /* 0x000ee4000c1e1900 */
[----:B---3--:R-:W-:-:S04]  /*3540*/  IMAD R20, R20, UR11, R17 ;  /* 0x0000000b14147c24 */ /* 0x008fc8000f8e0211 */
[----:B------:R-:W-:-:S04]  /*3550*/  VIADD R21, R20, 0x1 ;  /* 0x0000000114157836 */ /* 0x000fc80000000000 */
[----:B------:R-:W-:-:S05]  /*3560*/  IMAD.WIDE R20, R21, 0x4, R12 ;  /* 0x0000000415147825 */ /* 0x000fca00078e020c */
[----:B------:R3:W-:Y:S04]  /*3570*/  STG.E desc[UR12][R20.64], R16 ;  /* 0x0000001014007986 */ /* 0x0007e8000c10190c */
[----:B------:R-:W4:Y:S02]  /*3580*/  LDG.E R22, desc[UR12][R4.64] ;  /* 0x0000000c04167981 */ /* 0x000f24000c1e1900 */
[----:B----4-:R-:W-:-:S05]  /*3590*/  IMAD R22, R22, UR11, R17 ;  /* 0x0000000b16167c24 */ /* 0x010fca000f8e0211 */
[----:B------:R-:W-:-:S05]  /*35a0*/  IADD3 R23, PT, PT, R22, 0x2, RZ ;  /* 0x0000000216177810 */ /* 0x000fca0007ffe0ff */
[----:B------:R-:W-:-:S05]  /*35b0*/  IMAD.WIDE R22, R23, 0x4, R12 ;  /* 0x0000000417167825 */ /* 0x000fca00078e020c */
[----:B------:R4:W-:Y:S04]  /*35c0*/  STG.E desc[UR12][R22.64], R16 ;  /* 0x0000001016007986 */ /* 0x0009e8000c10190c */
[----:B-1----:R-:W5:Y:S01]  /*35d0*/  LDG.E R19, desc[UR12][R4.64] ;  /* 0x0000000c04137981 */ /* 0x002f62000c1e1900 */
[----:B------:R-:W-:-:S04]  /*35e0*/  IMAD.IADD R18, R6, 0x1, R9 ;  /* 0x0000000106127824 */ /* 0x000fc800078e0209 */
[----:B-----5:R-:W-:-:S04]  /*35f0*/  IMAD R19, R19, R7, R18 ;  /* 0x0000000713137224 */ /* 0x020fc800078e0212 */
[----:B--2---:R-:W-:-:S05]  /*3600*/  IMAD.WIDE R24, R19, 0x4, R14 ;  /* 0x0000000413187825 */ /* 0x004fca00078e020e */
[----:B------:R1:W-:Y:S04]  /*3610*/  STG.E desc[UR12][R24.64], RZ ;  /* 0x000000ff18007986 */ /* 0x0003e8000c10190c */
[----:B------:R-:W3:Y:S02]  /*3620*/  LDG.E R19, desc[UR12][R4.64] ;  /* 0x0000000c04137981 */ /* 0x000ee4000c1e1900 */
[----:B---3--:R-:W-:Y:S01]  /*3630*/  IMAD R21, R19, R7, R18 ;  /* 0x0000000713157224 */ /* 0x008fe200078e0212 */
[----:B------:R-:W-:-:S03]  /*3640*/  MOV R19, 0xffffffff ;  /* 0xffffffff00137802 */ /* 0x000fc60000000f00 */
[----:B0-----:R-:W-:-:S05]  /*3650*/  IMAD.WIDE R20, R21, 0x4, R10 ;  /* 0x0000000415147825 */ /* 0x001fca00078e020a */
[----:B------:R0:W-:Y:S04]  /*3660*/  STG.E desc[UR12][R20.64], R19 ;  /* 0x0000001314007986 */ /* 0x0001e8000c10190c */
[----:B----4-:R-:W2:Y:S02]  /*3670*/  LDG.E R22, desc[UR12][R4.64] ;  /* 0x0000000c04167981 */ /* 0x010ea4000c1e1900 */
[----:B--2---:R-:W-:-:S04]  /*3680*/  IMAD R22, R22, UR11, R17 ;  /* 0x0000000b16167c24 */ /* 0x004fc8000f8e0211 */
[----:B------:R-:W-:-:S04]  /*3690*/  VIADD R23, R22, 0x7 ;  /* 0x0000000716177836 */ /* 0x000fc80000000000 */
[----:B------:R-:W-:-:S05]  /*36a0*/  IMAD.WIDE R22, R23, 0x4, R12 ;  /* 0x0000000417167825 */ /* 0x000fca00078e020c */
[----:B------:R2:W-:Y:S04]  /*36b0*/  STG.E desc[UR12][R22.64], R16 ;  /* 0x0000001016007986 */ /* 0x0005e8000c10190c */
[----:B-1----:R-:W3:Y:S02]  /*36c0*/  LDG.E R24, desc[UR12][R4.64] ;  /* 0x0000000c04187981 */ /* 0x002ee4000c1e1900 */
[----:B---3--:R-:W-:-:S05]  /*36d0*/  IMAD R24, R24, UR11, R17 ;  /* 0x0000000b18187c24 */ /* 0x008fca000f8e0211 */
[----:B------:R-:W-:-:S05]  /*36e0*/  IADD3 R25, PT, PT, R24, 0x8, RZ ;  /* 0x0000000818197810 */ /* 0x000fca0007ffe0ff */
[----:B------:R-:W-:-:S05]  /*36f0*/  IMAD.WIDE R24, R25, 0x4, R12 ;  /* 0x0000000419187825 */ /* 0x000fca00078e020c */
[----:B------:R1:W-:Y:S04]  /*3700*/  STG.E desc[UR12][R24.64], R16 ;  /* 0x0000001018007986 */ /* 0x0003e8000c10190c */
[----:B0-----:R-:W3:Y:S02]  /*3710*/  LDG.E R20, desc[UR12][R4.64] ;  /* 0x0000000c04147981 */ /* 0x001ee4000c1e1900 */
[----:B---3--:R-:W-:-:S04]  /*3720*/  IMAD R20, R20, UR11, R17 ;  /* 0x0000000b14147c24 */ /* 0x008fc8000f8e0211 */
[----:B------:R-:W-:-:S04]  /*3730*/  VIADD R21, R20, 0x9 ;  /* 0x0000000914157836 */ /* 0x000fc80000000000 */
[----:B------:R-:W-:-:S05]  /*3740*/  IMAD.WIDE R20, R21, 0x4, R12 ;  /* 0x0000000415147825 */ /* 0x000fca00078e020c */
[----:B------:R0:W-:Y:S04]  /*3750*/  STG.E desc[UR12][R20.64], R16 ;  /* 0x0000001014007986 */ /* 0x0001e8000c10190c */
[----:B--2---:R-:W2:Y:S01]  /*3760*/  LDG.E R22, desc[UR12][R4.64] ;  /* 0x0000000c04167981 */ /* 0x004ea2000c1e1900 */
[----:B------:R-:W-:-:S05]  /*3770*/  IADD3 R26, PT, PT, R18, 0x1, RZ ;  /* 0x00000001121a7810 */ /* 0x000fca0007ffe0ff */
[----:B--2---:R-:W-:-:S04]  /*3780*/  IMAD R23, R22, R7, R26 ;  /* 0x0000000716177224 */ /* 0x004fc800078e021a */
[----:B------:R-:W-:-:S05]  /*3790*/  IMAD.WIDE R22, R23, 0x4, R14 ;  /* 0x0000000417167825 */ /* 0x000fca00078e020e */
[----:B------:R2:W-:Y:S04]  /*37a0*/  STG.E desc[UR12][R22.64], RZ ;  /* 0x000000ff16007986 */ /* 0x0005e8000c10190c */
[----:B-1----:R-:W3:Y:S02]  /*37b0*/  LDG.E R24, desc[UR12][R4.64] ;  /* 0x0000000c04187981 */ /* 0x002ee4000c1e1900 */
[----:B---3--:R-:W-:-:S04]  /*37c0*/  IMAD R25, R24, R7, R26 ;  /* 0x0000000718197224 */ /* 0x008fc800078e021a */
[----:B------:R-:W-:-:S05]  /*37d0*/  IMAD.WIDE R24, R25, 0x4, R10 ;  /* 0x0000000419187825 */ /* 0x000fca00078e020a */
[----:B------:R1:W-:Y:S04]  /*37e0*/  STG.E desc[UR12][R24.64], R19 ;  /* 0x0000001318007986 */ /* 0x0003e8000c10190c */
[----:B------:R-:W3:Y:S02]  /*37f0*/  LDG.E R26, desc[UR12][R4.64] ;  /* 0x0000000c041a7981 */ /* 0x000ee4000c1e1900 */
[----:B---3--:R-:W-:-:S04]  /*3800*/  IMAD R26, R26, UR11, R17 ;  /* 0x0000000b1a1a7c24 */ /* 0x008fc8000f8e0211 */
[----:B0-----:R-:W-:-:S04]  /*3810*/  VIADD R21, R26, 0xe ;  /* 0x0000000e1a157836 */ /* 0x001fc80000000000 */
[----:B------:R-:W-:-:S05]  /*3820*/  IMAD.WIDE R20, R21, 0x4, R12 ;  /* 0x0000000415147825 */ /* 0x000fca00078e020c */
[----:B------:R0:W-:Y:S04]  /*3830*/  STG.E desc[UR12][R20.64], R16 ;  /* 0x0000001014007986 */ /* 0x0001e8000c10190c */
[----:B------:R-:W3:Y:S02]  /*3840*/  LDG.E R26, desc[UR12][R4.64] ;  /* 0x0000000c041a7981 */ /* 0x000ee4000c1e1900 */
[----:B---3--:R-:W-:-:S05]  /*3850*/  IMAD R26, R26, UR11, R17 ;  /* 0x0000000b1a1a7c24 */ /* 0x008fca000f8e0211 */
[----:B--2---:R-:W-:-:S05]  /*3860*/  IADD3 R23, PT, PT, R26, 0xf, RZ ;  /* 0x0000000f1a177810 */ /* 0x004fca0007ffe0ff */
[----:B------:R-:W-:-:S05]  /*3870*/  IMAD.WIDE R22, R23, 0x4, R12 ;  /* 0x0000000417167825 */ /* 0x000fca00078e020c */
[----:B------:R2:W-:Y:S04]  /*3880*/  STG.E desc[UR12][R22.64], R16 ;  /* 0x0000001016007986 */ /* 0x0005e8000c10190c */
[----:B-1----:R-:W3:Y:S02]  /*3890*/  LDG.E R24, desc[UR12][R4.64] ;  /* 0x0000000c04187981 */ /* 0x002ee4000c1e1900 */
[----:B---3--:R-:W-:-:S04]  /*38a0*/  IMAD R24, R24, UR11, R17 ;  /* 0x0000000b18187c24 */ /* 0x008fc8000f8e0211 */
[----:B------:R-:W-:-:S04]  /*38b0*/  VIADD R25, R24, 0x10 ;  /* 0x0000001018197836 */ /* 0x000fc80000000000 */
[----:B------:R-:W-:-:S05]  /*38c0*/  IMAD.WIDE R24, R25, 0x4, R12 ;  /* 0x0000000419187825 */ /* 0x000fca00078e020c */
[----:B------:R1:W-:Y:S04]  /*38d0*/  STG.E desc[UR12][R24.64], R16 ;  /* 0x0000001018007986 */ /* 0x0003e8000c10190c */
[----:B0-----:R-:W3:Y:S01]  /*38e0*/  LDG.E R20, desc[UR12][R4.64] ;  /* 0x0000000c04147981 */ /* 0x001ee2000c1e1900 */
[----:B------:R-:W-:-:S05]  /*38f0*/  IADD3 R26, PT, PT, R18, 0x2, RZ ;  /* 0x00000002121a7810 */ /* 0x000fca0007ffe0ff */
[----:B---3--:R-:W-:-:S04]  /*3900*/  IMAD R21, R20, R7, R26 ;  /* 0x0000000714157224 */ /* 0x008fc800078e021a */
[----:B------:R-:W-:-:S05]  /*3910*/  IMAD.WIDE R20, R21, 0x4, R14 ;  /* 0x0000000415147825 */ /* 0x000fca00078e020e */
[----:B------:R0:W-:Y:S04]  /*3920*/  STG.E desc[UR12][R20.64], RZ ;  /* 0x000000ff14007986 */ /* 0x0001e8000c10190c */
[----:B--2---:R-:W2:Y:S02]  /*3930*/  LDG.E R22, desc[UR12][R4.64] ;  /* 0x0000000c04167981 */ /* 0x004ea4000c1e1900 */
[----:B--2---:R-:W-:-:S04]  /*3940*/  IMAD R23, R22, R7, R26 ;  /* 0x0000000716177224 */ /* 0x004fc800078e021a */
[----:B------:R-:W-:-:S05]  /*3950*/  IMAD.WIDE R22, R23, 0x4, R10 ;  /* 0x0000000417167825 */ /* 0x000fca00078e020a */
[----:B------:R2:W-:Y:S04]  /*3960*/  STG.E desc[UR12][R22.64], R19 ;  /* 0x0000001316007986 */ /* 0x0005e8000c10190c */
[----:B------:R-:W3:Y:S02]  /*3970*/  LDG.E R26, desc[UR12][R4.64] ;  /* 0x0000000c041a7981 */ /* 0x000ee4000c1e1900 */
[----:B---3--:R-:W-:-:S04]  /*3980*/  IMAD R26, R26, UR11, R17 ;  /* 0x0000000b1a1a7c24 */ /* 0x008fc8000f8e0211 */
[----:B-1----:R-:W-:-:S04]  /*3990*/  VIADD R25, R26, 0x15 ;  /* 0x000000151a197836 */ /* 0x002fc80000000000 */
[----:B------:R-:W-:-:S05]  /*39a0*/  IMAD.WIDE R24, R25, 0x4, R12 ;  /* 0x0000000419187825 */ /* 0x000fca00078e020c */
[----:B------:R1:W-:Y:S04]  /*39b0*/  STG.E desc[UR12][R24.64], R16 ;  /* 0x0000001018007986 */ /* 0x0003e8000c10190c */
[----:B------:R-:W3:Y:S02]  /*39c0*/  LDG.E R26, desc[UR12][R4.64] ;  /* 0x0000000c041a7981 */ /* 0x000ee4000c1e1900 */
[----:B---3--:R-:W-:-:S05]  /*39d0*/  IMAD R26, R26, UR11, R17 ;  /* 0x0000000b1a1a7c24 */ /* 0x008fca000f8e0211 */
[----:B0-----:R-:W-:-:S05]  /*39e0*/  IADD3 R21, PT, PT, R26, 0x16, RZ ;  /* 0x000000161a157810 */ /* 0x001fca0007ffe0ff */
[----:B------:R-:W-:-:S05]  /*39f0*/  IMAD.WIDE R20, R21, 0x4, R12 ;  /* 0x0000000415147825 */ /* 0x000fca00078e020c */
[----:B------:R0:W-:Y:S04]  /*3a00*/  STG.E desc[UR12][R20.64], R16 ;  /* 0x0000001014007986 */ /* 0x0001e8000c10190c */
[----:B--2---:R-:W2:Y:S02]  /*3a10*/  LDG.E R22, desc[UR12][R4.64] ;  /* 0x0000000c04167981 */ /* 0x004ea4000c1e1900 */
[----:B--2---:R-:W-:-:S04]  /*3a20*/  IMAD R22, R22, UR11, R17 ;  /* 0x0000000b16167c24 */ /* 0x004fc8000f8e0211 */
[----:B------:R-:W-:-:S04]  /*3a30*/  VIADD R23, R22, 0x17 ;  /* 0x0000001716177836 */ /* 0x000fc80000000000 */
[----:B------:R-:W-:-:S05]  /*3a40*/  IMAD.WIDE R22, R23, 0x4, R12 ;  /* 0x0000000417167825 */ /* 0x000fca00078e020c */
[----:B------:R3:W-:Y:S04]  /*3a50*/  STG.E desc[UR12][R22.64], R16 ;  /* 0x0000001016007986 */ /* 0x0007e8000c10190c */
[----:B-1----:R-:W2:Y:S01]  /*3a60*/  LDG.E R24, desc[UR12][R4.64] ;  /* 0x0000000c04187981 */ /* 0x002ea2000c1e1900 */
[----:B------:R-:W-:-:S05]  /*3a70*/  IADD3 R18, PT, PT, R18, 0x3, RZ ;  /* 0x0000000312127810 */ /* 0x000fca0007ffe0ff */
[----:B--2---:R-:W-:-:S04]  /*3a80*/  IMAD R25, R24, R7, R18 ;  /* 0x0000000718197224 */ /* 0x004fc800078e0212 */
[----:B------:R-:W-:-:S05]  /*3a90*/  IMAD.WIDE R24, R25, 0x4, R14 ;  /* 0x0000000419187825 */ /* 0x000fca00078e020e */
[----:B------:R3:W-:Y:S04]  /*3aa0*/  STG.E desc[UR12][R24.64], RZ ;  /* 0x000000ff18007986 */ /* 0x0007e8000c10190c */
[----:B------:R-:W2:Y:S01]  /*3ab0*/  LDG.E R17, desc[UR12][R4.64] ;  /* 0x0000000c04117981 */ /* 0x000ea2000c1e1900 */
[----:B------:R-:W-:-:S05]  /*3ac0*/  VIADD R9, R9, 0x4 ;  /* 0x0000000409097836 */ /* 0x000fca0000000000 */
[----:B------:R-:W-:Y:S01]  /*3ad0*/  ISETP.NE.AND P0, PT, R9, UR7, PT ;  /* 0x0000000709007c0c */ /* 0x000fe2000bf05270 */
[----:B--2---:R-:W-:-:S04]  /*3ae0*/  IMAD R17, R17, R7, R18 ;  /* 0x0000000711117224 */ /* 0x004fc800078e0212 */
[----:B0-----:R-:W-:-:S05]  /*3af0*/  IMAD.WIDE R20, R17, 0x4, R10 ;  /* 0x0000000411147825 */ /* 0x001fca00078e020a */
[----:B------:R3:W-:Y:S03]  /*3b00*/  STG.E desc[UR12][R20.64], R19 ;  /* 0x0000001314007986 */ /* 0x0007e6000c10190c */
[----:B------:R-:W-:Y:S05]  /*3b10*/  @P0 BRA `(.L_x_35) ;  /* 0xfffffff8006c0947 */ /* 0x000fea000383ffff */
[----:B------:R-:W-:-:S07]  /*3b20*/  MOV R9, UR7 ;  /* 0x0000000700097c02 */ /* 0x000fce0008000f00 */
.L_x_34:
[----:B------:R-:W-:-:S09]  /*3b30*/  UISETP.NE.AND UP1, UPT, UR8, URZ, UPT ;  /* 0x000000ff0800728c */ /* 0x000fd2000bf25270 */
[----:B------:R-:W-:Y:S05]  /*3b40*/  BRA.U !UP1, `(.L_x_36) ;  /* 0x00000005095c7547 */ /* 0x000fea000b800000 */
[----:B------:R-:W-:Y:S01]  /*3b50*/  UISETP.NE.AND UP1, UPT, UR8, 0x1, UPT ;  /* 0x000000010800788c */ /* 0x000fe2000bf25270 */
[----:B------:R-:W-:-:S08]  /*3b60*/  LOP3.LUT P0, RZ, R7, 0x1, RZ, 0xc0, !PT ;  /* 0x0000000107ff7812 */ /* 0x000fd0000780c0ff */
[----:B------:R-:W-:Y:S05]  /*3b70*/  BRA.U !UP1, `(.L_x_37) ;  /* 0x0000000109d87547 */ /* 0x000fea000b800000 */
[----:B------:R-:W2:Y:S01]  /*3b80*/  LDG.E R12, desc[UR12][R4.64] ;  /* 0x0000000c040c7981 */ /* 0x000ea2000c1e1900 */
[----:B------:R-:W0:Y:S01]  /*3b90*/  LDC.64 R10, c[0x0][0x3d0] ;  /* 0x0000f400ff0a7b82 */ /* 0x000e220000000a00 */
[----:B------:R-:W-:Y:S02]  /*3ba0*/  IMAD R15, R9, 0x7, R8 ;  /* 0x00000007090f7824 */ /* 0x000fe400078e0208 */
[----:B------:R-:W-:Y:S02]  /*3bb0*/  IMAD.MOV.U32 R14, RZ, RZ, 0x3dcccccd ;  /* 0x3dcccccdff0e7424 */ /* 0x000fe400078e00ff */
[----:B--2---:R-:W-:-:S04]  /*3bc0*/  IMAD R13, R12, UR11, R15 ;  /* 0x0000000b0c0d7c24 */ /* 0x004fc8000f8e020f */
[----:B0-----:R-:W-:-:S05]  /*3bd0*/  IMAD.WIDE R12, R13, 0x4, R10 ;  /* 0x000000040d0c7825 */ /* 0x001fca00078e020a */
[----:B------:R0:W-:Y:S04]  /*3be0*/  STG.E desc[UR12][R12.64], R14 ;  /* 0x0000000e0c007986 */ /* 0x0001e8000c10190c */
[----:B---3--:R-:W2:Y:S01]  /*3bf0*/  LDG.E R16, desc[UR12][R4.64] ;  /* 0x0000000c04107981 */ /* 0x008ea2000c1e1900 */
[----:B0-----:R-:W0:Y:S01]  /*3c00*/  LDC.64 R12, c[0x0][0x3d8] ;  /* 0x0000f600ff0c7b82 */ /* 0x001e220000000a00 */
[----:B--2---:R-:W-:-:S05]  /*3c10*/  IMAD R16, R16, UR11, R15 ;  /* 0x0000000b10107c24 */ /* 0x004fca000f8e020f */
[----:B------:R-:W-:-:S05]  /*3c20*/  IADD3 R17, PT, PT, R16, 0x1, RZ ;  /* 0x0000000110117810 */ /* 0x000fca0007ffe0ff */
[----:B------:R-:W-:-:S05]  /*3c30*/  IMAD.WIDE R16, R17, 0x4, R10 ;  /* 0x0000000411107825 */ /* 0x000fca00078e020a */
[----:B------:R1:W-:Y:S04]  /*3c40*/  STG.E desc[UR12][R16.64], R14 ;  /* 0x0000000e10007986 */ /* 0x0003e8000c10190c */
[----:B------:R-:W2:Y:S01]  /*3c50*/  LDG.E R18, desc[UR12][R4.64] ;  /* 0x0000000c04127981 */ /* 0x000ea2000c1e1900 */
[----:B------:R-:W-:Y:S01]  /*3c60*/  IADD3 R26, PT, PT, R6, R9, RZ ;  /* 0x00000009061a7210 */ /* 0x000fe20007ffe0ff */
[----:B-1----:R-:W1:Y:S01]  /*3c70*/  LDC.64 R16, c[0x0][0x3e0] ;  /* 0x0000f800ff107b82 */ /* 0x002e620000000a00 */
[----:B--2---:R-:W-:-:S04]  /*3c80*/  IMAD R18, R18, UR11, R15 ;  /* 0x0000000b12127c24 */ /* 0x004fc8000f8e020f */
[----:B------:R-:W-:-:S04]  /*3c90*/  VIADD R21, R18, 0x2 ;  /* 0x0000000212157836 */ /* 0x000fc80000000000 */
[----:B------:R-:W-:-:S05]  /*3ca0*/  IMAD.WIDE R20, R21, 0x4, R10 ;  /* 0x0000000415147825 */ /* 0x000fca00078e020a */
[----:B------:R1:W-:Y:S04]  /*3cb0*/  STG.E desc[UR12][R20.64], R14 ;  /* 0x0000000e14007986 */ /* 0x0003e8000c10190c */
[----:B------:R-:W2:Y:S02]  /*3cc0*/  LDG.E R18, desc[UR12][R4.64] ;  /* 0x0000000c04127981 */ /* 0x000ea4000c1e1900 */
[----:B--2---:R-:W-:-:S04]  /*3cd0*/  IMAD R23, R18, R7, R26 ;  /* 0x0000000712177224 */ /* 0x004fc800078e021a */
[----:B0-----:R-:W-:-:S05]  /*3ce0*/  IMAD.WIDE R22, R23, 0x4, R12 ;  /* 0x0000000417167825 */ /* 0x001fca00078e020c */
[----:B------:R0:W-:Y:S04]  /*3cf0*/  STG.E desc[UR12][R22.64], RZ ;  /* 0x000000ff16007986 */ /* 0x0001e8000c10190c */
[----:B------:R-:W2:Y:S02]  /*3d00*/  LDG.E R18, desc[UR12][R4.64] ;  /* 0x0000000c04127981 */ /* 0x000ea4000c1e1900 */
[----:B--2---:R-:W-:Y:S02]  /*3d10*/  IMAD R19, R18, R7, R26 ;  /* 0x0000000712137224 */ /* 0x004fe400078e021a */
[----:B------:R-:W-:Y:S02]  /*3d20*/  IMAD.MOV.U32 R18, RZ, RZ, -0x1 ;  /* 0xffffffffff127424 */ /* 0x000fe400078e00ff */
[----:B-1----:R-:W-:-:S05]  /*3d30*/  IMAD.WIDE R20, R19, 0x4, R16 ;  /* 0x0000000413147825 */ /* 0x002fca00078e0210 */
[----:B------:R1:W-:Y:S04]  /*3d40*/  STG.E desc[UR12][R20.64], R18 ;  /* 0x0000001214007986 */ /* 0x0003e8000c10190c */
[----:B------:R-:W2:Y:S02]  /*3d50*/  LDG.E R24, desc[UR12][R4.64] ;  /* 0x0000000c04187981 */ /* 0x000ea4000c1e1900 */
[----:B--2---:R-:W-:-:S05]  /*3d60*/  IMAD R24, R24, UR11, R15 ;  /* 0x0000000b18187c24 */ /* 0x004fca000f8e020f */
        /* <DEDUP_REMOVED lines=13> */
[----:B------:R-:W3:Y:S01]  /*3e40*/  LDG.E R20, desc[UR12][R4.64] ;  /* 0x0000000c04147981 */ /* 0x000ee2000c1e1900 */
[----:B------:R-:W-:-:S04]  /*3e50*/  VIADD R26, R26, 0x1 ;  /* 0x000000011a1a7836 */ /* 0x000fc80000000000 */
[----:B---3--:R-:W-:-:S04]  /*3e60*/  IMAD R15, R20, R7, R26 ;  /* 0x00000007140f7224 */ /* 0x008fc800078e021a */
[----:B------:R-:W-:-:S05]  /*3e70*/  IMAD.WIDE R12, R15, 0x4, R12 ;  /* 0x000000040f0c7825 */ /* 0x000fca00078e020c */
[----:B------:R2:W-:Y:S04]  /*3e80*/  STG.E desc[UR12][R12.64], RZ ;  /* 0x000000ff0c007986 */ /* 0x0005e8000c10190c */
[----:B------:R-:W3:Y:S01]  /*3e90*/  LDG.E R15, desc[UR12][R4.64] ;  /* 0x0000000c040f7981 */ /* 0x000ee2000c1e1900 */
[----:B------:R-:W-:Y:S01]  /*3ea0*/  IADD3 R9, PT, PT, R9, 0x2, RZ ;  /* 0x0000000209097810 */ /* 0x000fe20007ffe0ff */
[----:B---3--:R-:W-:-:S04]  /*3eb0*/  IMAD R15, R15, R7, R26 ;  /* 0x000000070f0f7224 */ /* 0x008fc800078e021a */
[----:B------:R-:W-:-:S05]  /*3ec0*/  IMAD.WIDE R16, R15, 0x4, R16 ;  /* 0x000000040f107825 */ /* 0x000fca00078e0210 */
[----:B------:R2:W-:Y:S02]  /*3ed0*/  STG.E desc[UR12][R16.64], R18 ;  /* 0x0000001210007986 */ /* 0x0005e4000c10190c */
.L_x_37:
[----:B------:R-:W-:Y:S05]  /*3ee0*/  @!P0 BRA `(.L_x_36) ;  /* 0x0000000000748947 */ /* 0x000fea0003800000 */
[----:B--2---:R-:W2:Y:S01]  /*3ef0*/  LDG.E R10, desc[UR12][R4.64] ;  /* 0x0000000c040a7981 */ /* 0x004ea2000c1e1900 */
[----:B------:R-:W0:Y:S01]  /*3f00*/  LDC.64 R14, c[0x0][0x3d0] ;  /* 0x0000f400ff0e7b82 */ /* 0x000e220000000a00 */
[----:B------:R-:W-:Y:S02]  /*3f10*/  IMAD R17, R9, 0x7, R8 ;  /* 0x0000000709117824 */ /* 0x000fe400078e0208 */
[----:B---3--:R-:W-:Y:S02]  /*3f20*/  IMAD.MOV.U32 R19, RZ, RZ, 0x3dcccccd ;  /* 0x3dcccccdff137424 */ /* 0x008fe400078e00ff */
[----:B--2---:R-:W-:-:S04]  /*3f30*/  IMAD R11, R10, UR11, R17 ;  /* 0x0000000b0a0b7c24 */ /* 0x004fc8000f8e0211 */
[----:B0-----:R-:W-:-:S05]  /*3f40*/  IMAD.WIDE R10, R11, 0x4, R14 ;  /* 0x000000040b0a7825 */ /* 0x001fca00078e020e */
[----:B------:R0:W-:Y:S04]  /*3f50*/  STG.E desc[UR12][R10.64], R19 ;  /* 0x000000130a007986 */ /* 0x0001e8000c10190c */
[----:B------:R-:W2:Y:S01]  /*3f60*/  LDG.E R8, desc[UR12][R4.64] ;  /* 0x0000000c04087981 */ /* 0x000ea2000c1e1900 */
[----:B0-----:R-:W0:Y:S01]  /*3f70*/  LDC.64 R10, c[0x0][0x3d8] ;  /* 0x0000f600ff0a7b82 */ /* 0x001e220000000a00 */
[----:B--2---:R-:W-:-:S05]  /*3f80*/  IMAD R8, R8, UR11, R17 ;  /* 0x0000000b08087c24 */ /* 0x004fca000f8e0211 */
[----:B------:R-:W-:-:S05]  /*3f90*/  IADD3 R13, PT, PT, R8, 0x1, RZ ;  /* 0x00000001080d7810 */ /* 0x000fca0007ffe0ff */
[----:B------:R-:W-:-:S05]  /*3fa0*/  IMAD.WIDE R12, R13, 0x4, R14 ;  /* 0x000000040d0c7825 */ /* 0x000fca00078e020e */
[----:B------:R1:W-:Y:S04]  /*3fb0*/  STG.E desc[UR12][R12.64], R19 ;  /* 0x000000130c007986 */ /* 0x0003e8000c10190c */
[----:B------:R-:W2:Y:S02]  /*3fc0*/  LDG.E R8, desc[UR12][R4.64] ;  /* 0x0000000c04087981 */ /* 0x000ea4000c1e1900 */
[----:B--2---:R-:W-:-:S04]  /*3fd0*/  IMAD R8, R8, UR11, R17 ;  /* 0x0000000b08087c24 */ /* 0x004fc8000f8e0211 */
[----:B------:R-:W-:-:S04]  /*3fe0*/  VIADD R17, R8, 0x2 ;  /* 0x0000000208117836 */ /* 0x000fc80000000000 */
[----:B------:R-:W-:-:S05]  /*3ff0*/  IMAD.WIDE R14, R17, 0x4, R14 ;  /* 0x00000004110e7825 */ /* 0x000fca00078e020e */
[----:B------:R4:W-:Y:S04]  /*4000*/  STG.E desc[UR12][R14.64], R19 ;  /* 0x000000130e007986 */ /* 0x0009e8000c10190c */
[----:B------:R-:W2:Y:S01]  /*4010*/  LDG.E R8, desc[UR12][R4.64] ;  /* 0x0000000c04087981 */ /* 0x000ea2000c1e1900 */
[----:B------:R-:W-:-:S05]  /*4020*/  IADD3 R6, PT, PT, R6, R9, RZ ;  /* 0x0000000906067210 */ /* 0x000fca0007ffe0ff */
[----:B--2---:R-:W-:-:S04]  /*4030*/  IMAD R9, R8, R7, R6 ;  /* 0x0000000708097224 */ /* 0x004fc800078e0206 */
[----:B0-----:R-:W-:Y:S02]  /*4040*/  IMAD.WIDE R8, R9, 0x4, R10 ;  /* 0x0000000409087825 */ /* 0x001fe400078e020a */
[----:B------:R-:W0:Y:S03]  /*4050*/  LDC.64 R10, c[0x0][0x3e0] ;  /* 0x0000f800ff0a7b82 */ /* 0x000e260000000a00 */
[----:B------:R4:W-:Y:S04]  /*4060*/  STG.E desc[UR12][R8.64], RZ ;  /* 0x000000ff08007986 */ /* 0x0009e8000c10190c */
[----:B-1----:R-:W2:Y:S01]  /*4070*/  LDG.E R12, desc[UR12][R4.64] ;  /* 0x0000000c040c7981 */ /* 0x002ea2000c1e1900 */
[----:B------:R-:W-:-:S02]  /*4080*/  IMAD.MOV.U32 R13, RZ, RZ, -0x1 ;  /* 0xffffffffff0d7424 */ /* 0x000fc400078e00ff */
[----:B--2---:R-:W-:-:S04]  /*4090*/  IMAD R7, R12, R7, R6 ;  /* 0x000000070c077224 */ /* 0x004fc800078e0206 */
[----:B0-----:R-:W-:-:S05]  /*40a0*/  IMAD.WIDE R6, R7, 0x4, R10 ;  /* 0x0000000407067825 */ /* 0x001fca00078e020a */
[----:B------:R4:W-:Y:S02]  /*40b0*/  STG.E desc[UR12][R6.64], R13 ;  /* 0x0000000d06007986 */ /* 0x0009e4000c10190c */
.L_x_36:
[----:B----4-:R-:W4:Y:S01]  /*40c0*/  LDG.E R7, desc[UR12][R2.64] ;  /* 0x0000000c02077981 */ /* 0x010f22000c1e1900 */
[----:B------:R-:W-:-:S04]  /*40d0*/  IADD3 R0, PT, PT, R0, UR9, RZ ;  /* 0x0000000900007c10 */ /* 0x000fc8000fffe0ff */
[----:B----4-:R-:W-:-:S13]  /*40e0*/  ISETP.GE.AND P0, PT, R0, R7, PT ;  /* 0x000000070000720c */ /* 0x010fda0003f06270 */
[----:B------:R-:W-:Y:S05]  /*40f0*/  @!P0 BRA `(.L_x_38) ;  /* 0xfffffff000d08947 */ /* 0x000fea000383ffff */
.L_x_33:
[----:B------:R-:W-:Y:S05]  /*4100*/  BSYNC.RECONVERGENT B0 ;  /* 0x0000000000007941 */ /* 0x000fea0003800200 */
.L_x_32:
[----:B------:R-:W0:Y:S01]  /*4110*/  LDCU UR4, c[0x0][0x380] ;  /* 0x00007000ff0477ac */ /* 0x000e220008000800 */
[----:B------:R-:W-:-:S04]  /*4120*/  UIADD3 UR6, UPT, UPT, UR10, UR6, URZ ;  /* 0x000000060a067290 */ /* 0x000fc8000fffe0ff */
[----:B0-----:R-:W-:-:S09]  /*4130*/  UISETP.GE.AND UP1, UPT, UR6, UR4, UPT ;  /* 0x000000040600728c */ /* 0x001fd2000bf26270 */
[----:B------:R-:W-:Y:S05]  /*4140*/  BRA.U !UP1, `(.L_x_39) ;  /* 0xfffffff109887547 */ /* 0x000fea000b83ffff */
[----:B------:R-:W-:Y:S05]  /*4150*/  EXIT ;  /* 0x000000000000794d */ /* 0x000fea0003800000 */
.L_x_40:
[----:B------:R-:W-:-:S00]  /*4160*/  BRA `(.L_x_40) ;  /* 0xfffffffc00fc7947 */ /* 0x000fc0000383ffff */
[----:B------:R-:W-:-:S00]  /*4170*/  NOP ;  /* 0x0000000000007918 */ /* 0x000fc00000000000 */
        /* <DEDUP_REMOVED lines=8> */
.L_x_41:


//--------------------- .nv.global.init           --------------------------
	.section	.nv.global.init,"aw",@progbits
	.align	4
.nv.global.init:
	.type		__cudart_i2opi_f,@object
	.size		__cudart_i2opi_f,(.L_0 - __cudart_i2opi_f)
__cudart_i2opi_f:
        /*0000*/ 	.byte	0x41, 0x90, 0x43, 0x3c, 0x99, 0x95, 0x62, 0xdb, 0xc0, 0xdd, 0x34, 0xf5, 0xd1, 0x57, 0x27, 0xfc
        /*0010*/ 	.byte	0x29, 0x15, 0x44, 0x4e, 0x6e, 0x83, 0xf9, 0xa2
.L_0:


//--------------------- .nv.shared.reserved.0     --------------------------
	.section	.nv.shared.reserved.0,"aw",@nobits
	.weak		__nv_reservedSMEM_offset_0_alias
	.size		__nv_reservedSMEM_offset_0_alias, 0, 64
	.other		__nv_reservedSMEM_offset_0_alias,@"STO_CUDA_RESERVED_SHARED STV_DEFAULT"
__nv_reservedSMEM_offset_0_alias:
	.zero		0
	.zero		64


//--------------------- .nv.constant0._Z26get_bev_gt_bbox_gpu_kerneliiiiiiiifPKfS0_PKiS0_PiPfS3_S3_ --------------------------
	.section	.nv.constant0._Z26get_bev_gt_bbox_gpu_kerneliiiiiiiifPKfS0_PKiS0_PiPfS3_S3_,"a",@progbits
	.sectionflags	@""
	.align	4
.nv.constant0._Z26get_bev_gt_bbox_gpu_kerneliiiiiiiifPKfS0_PKiS0_PiPfS3_S3_:
	.zero		1000


//--------------------- SYMBOLS --------------------------

	.type		.nv.reservedSmem.offset0,@object
	.size		.nv.reservedSmem.offset0,0x4
